	.target	sm_90a

	.elftype	@"ET_EXEC"


//--------------------- .note.nv.tkinfo           --------------------------
	.section	.note.nv.tkinfo,"",@"SHT_NOTE"
	.sectionflags	@"SHF_NOTE_NV_TKINFO"
	.tkinfo
        /*0018*/ 	.word	0x00000002
        /*0030*/ 	.string	""
        /*0030*/ 	.string	"ptxas"
        /*0030*/ 	.string	"Cuda compilation tools, release 13.0, V13.0.88"
        /*0030*/ 	.string	"Build cuda_13.0.r13.0/compiler.36424714_0"
        /*0030*/ 	.string	"-arch sm_90a -m 64 "



//--------------------- .note.nv.cuinfo           --------------------------
	.section	.note.nv.cuinfo,"",@"SHT_NOTE"
	.sectionflags	@"SHF_NOTE_NV_CUINFO"
        /*0018*/ 	.short	0x0002
        /*001a*/ 	.short	0x005a
        /*001c*/ 	.short	0x0082
	.zero		2


//--------------------- .nv.info                  --------------------------
	.section	.nv.info,"",@"SHT_CUDA_INFO"
	.align	4


	//----- nvinfo : EIATTR_REGCOUNT
	.align		4
        /*0000*/ 	.byte	0x04, 0x2f
        /*0002*/ 	.short	(.L_15 - .L_14)
	.align		4
.L_14:
        /*0004*/ 	.word	index@(_ZN7cutlass13device_kernelINS_4gemm6kernel13GemmUniversalIN4cute5tupleIJiiiiEEENS1_10collective13CollectiveMmaINS1_34MainloopSm90TmaGmmaWarpSpecializedILi14ENS5_IJNS4_1CILi4EEENSA_ILi1EEESC_EEENS1_32KernelTmaWarpSpecializedPingpongEEENS5_IJNSA_ILi64EEESG_NSA_ILi32EEEEEENS_10tfloat32_tENS5_IJlSC_lEEESJ_SK_NS4_8TiledMMAINS4_8MMA_AtomIJNS4_4SM904GMMA29MMA_64x64x8_F32TF32TF32_SS_TNILNSO_7ScaleInE1ELSQ_1EEEEEENS4_6LayoutINS5_IJSC_SC_SC_EEENS5_IJNSA_ILi0EEESV_SV_EEEEENS5_IJNS4_10UnderscoreESY_SY_EEEEENS4_13SM90_TMA_LOADENS4_14ComposedLayoutINS4_7SwizzleILi3ELi4ELi3EEENS4_18smem_ptr_flag_bitsILi32EEENST_INS5_IJNSA_ILi8EEESH_EEENS5_IJSH_SC_EEEEEEEvNS4_8identityENS4_23SM90_TMA_LOAD_MULTICASTES1B_vS1C_EENS_8epilogue10collective6detail29Sm90TmaWarpSpecializedAdapterINS1G_15DefaultEpilogueISJ_SK_SK_NS1F_6thread17LinearCombinationISJ_Li1EffLNS1K_9ScaleType4KindE0ELNS_15FloatRoundStyleE2ESJ_EENS1_15EpilogueDefaultEEEEEvvEEEEvNT_6ParamsE)
        /*0008*/ 	.word	0x000000a8


	//----- nvinfo : EIATTR_FRAME_SIZE
	.align		4
.L_15:
        /*000c*/ 	.byte	0x04, 0x11
        /*000e*/ 	.short	(.L_17 - .L_16)
	.align		4
.L_16:
        /*0010*/ 	.word	index@(_ZN7cutlass13device_kernelINS_4gemm6kernel13GemmUniversalIN4cute5tupleIJiiiiEEENS1_10collective13CollectiveMmaINS1_34MainloopSm90TmaGmmaWarpSpecializedILi14ENS5_IJNS4_1CILi4EEENSA_ILi1EEESC_EEENS1_32KernelTmaWarpSpecializedPingpongEEENS5_IJNSA_ILi64EEESG_NSA_ILi32EEEEEENS_10tfloat32_tENS5_IJlSC_lEEESJ_SK_NS4_8TiledMMAINS4_8MMA_AtomIJNS4_4SM904GMMA29MMA_64x64x8_F32TF32TF32_SS_TNILNSO_7ScaleInE1ELSQ_1EEEEEENS4_6LayoutINS5_IJSC_SC_SC_EEENS5_IJNSA_ILi0EEESV_SV_EEEEENS5_IJNS4_10UnderscoreESY_SY_EEEEENS4_13SM90_TMA_LOADENS4_14ComposedLayoutINS4_7SwizzleILi3ELi4ELi3EEENS4_18smem_ptr_flag_bitsILi32EEENST_INS5_IJNSA_ILi8EEESH_EEENS5_IJSH_SC_EEEEEEEvNS4_8identityENS4_23SM90_TMA_LOAD_MULTICASTES1B_vS1C_EENS_8epilogue10collective6detail29Sm90TmaWarpSpecializedAdapterINS1G_15DefaultEpilogueISJ_SK_SK_NS1F_6thread17LinearCombinationISJ_Li1EffLNS1K_9ScaleType4KindE0ELNS_15FloatRoundStyleE2ESJ_EENS1_15EpilogueDefaultEEEEEvvEEEEvNT_6ParamsE)
        /*0014*/ 	.word	0x00000008


	//----- nvinfo : EIATTR_MIN_STACK_SIZE
	.align		4
.L_17:
        /*0018*/ 	.byte	0x04, 0x12
        /*001a*/ 	.short	(.L_19 - .L_18)
	.align		4
.L_18:
        /*001c*/ 	.word	index@(_ZN7cutlass13device_kernelINS_4gemm6kernel13GemmUniversalIN4cute5tupleIJiiiiEEENS1_10collective13CollectiveMmaINS1_34MainloopSm90TmaGmmaWarpSpecializedILi14ENS5_IJNS4_1CILi4EEENSA_ILi1EEESC_EEENS1_32KernelTmaWarpSpecializedPingpongEEENS5_IJNSA_ILi64EEESG_NSA_ILi32EEEEEENS_10tfloat32_tENS5_IJlSC_lEEESJ_SK_NS4_8TiledMMAINS4_8MMA_AtomIJNS4_4SM904GMMA29MMA_64x64x8_F32TF32TF32_SS_TNILNSO_7ScaleInE1ELSQ_1EEEEEENS4_6LayoutINS5_IJSC_SC_SC_EEENS5_IJNSA_ILi0EEESV_SV_EEEEENS5_IJNS4_10UnderscoreESY_SY_EEEEENS4_13SM90_TMA_LOADENS4_14ComposedLayoutINS4_7SwizzleILi3ELi4ELi3EEENS4_18smem_ptr_flag_bitsILi32EEENST_INS5_IJNSA_ILi8EEESH_EEENS5_IJSH_SC_EEEEEEEvNS4_8identityENS4_23SM90_TMA_LOAD_MULTICASTES1B_vS1C_EENS_8epilogue10collective6detail29Sm90TmaWarpSpecializedAdapterINS1G_15DefaultEpilogueISJ_SK_SK_NS1F_6thread17LinearCombinationISJ_Li1EffLNS1K_9ScaleType4KindE0ELNS_15FloatRoundStyleE2ESJ_EENS1_15EpilogueDefaultEEEEEvvEEEEvNT_6ParamsE)
        /*0020*/ 	.word	0x00000008
.L_19:


//--------------------- .nv.compat                --------------------------
	.section	.nv.compat,"",@"SHT_CUDA_COMPAT_INFO"
	.align	4
        /*0000*/ 	.byte	0x02, 0x09, 0x01, 0x00, 0x02, 0x02, 0x04, 0x00, 0x02, 0x05, 0x05, 0x00, 0x03, 0x07, 0x01, 0x01
        /*0010*/ 	.byte	0x02, 0x03, 0x01, 0x00, 0x02, 0x06, 0x01, 0x00, 0x04, 0x0b, 0x08, 0x00, 0x00, 0x00, 0x00, 0x00
        /*0020*/ 	.byte	0x00, 0x00, 0x00, 0x00


//--------------------- .nv.info._ZN7cutlass13device_kernelINS_4gemm6kernel13GemmUniversalIN4cute5tupleIJiiiiEEENS1_10collective13CollectiveMmaINS1_34MainloopSm90TmaGmmaWarpSpecializedILi14ENS5_IJNS4_1CILi4EEENSA_ILi1EEESC_EEENS1_32KernelTmaWarpSpecializedPingpongEEENS5_IJNSA_ILi64EEESG_NSA_ILi32EEEEEENS_10tfloat32_tENS5_IJlSC_lEEESJ_SK_NS4_8TiledMMAINS4_8MMA_AtomIJNS4_4SM904GMMA29MMA_64x64x8_F32TF32TF32_SS_TNILNSO_7ScaleInE1ELSQ_1EEEEEENS4_6LayoutINS5_IJSC_SC_SC_EEENS5_IJNSA_ILi0EEESV_SV_EEEEENS5_IJNS4_10UnderscoreESY_SY_EEEEENS4_13SM90_TMA_LOADENS4_14ComposedLayoutINS4_7SwizzleILi3ELi4ELi3EEENS4_18smem_ptr_flag_bitsILi32EEENST_INS5_IJNSA_ILi8EEESH_EEENS5_IJSH_SC_EEEEEEEvNS4_8identityENS4_23SM90_TMA_LOAD_MULTICASTES1B_vS1C_EENS_8epilogue10collective6detail29Sm90TmaWarpSpecializedAdapterINS1G_15DefaultEpilogueISJ_SK_SK_NS1F_6thread17LinearCombinationISJ_Li1EffLNS1K_9ScaleType4KindE0ELNS_15FloatRoundStyleE2ESJ_EENS1_15EpilogueDefaultEEEEEvvEEEEvNT_6ParamsE --------------------------
	.section	.nv.info._ZN7cutlass13device_kernelINS_4gemm6kernel13GemmUniversalIN4cute5tupleIJiiiiEEENS1_10collective13CollectiveMmaINS1_34MainloopSm90TmaGmmaWarpSpecializedILi14ENS5_IJNS4_1CILi4EEENSA_ILi1EEESC_EEENS1_32KernelTmaWarpSpecializedPingpongEEENS5_IJNSA_ILi64EEESG_NSA_ILi32EEEEEENS_10tfloat32_tENS5_IJlSC_lEEESJ_SK_NS4_8TiledMMAINS4_8MMA_AtomIJNS4_4SM904GMMA29MMA_64x64x8_F32TF32TF32_SS_TNILNSO_7ScaleInE1ELSQ_1EEEEEENS4_6LayoutINS5_IJSC_SC_SC_EEENS5_IJNSA_ILi0EEESV_SV_EEEEENS5_IJNS4_10UnderscoreESY_SY_EEEEENS4_13SM90_TMA_LOADENS4_14ComposedLayoutINS4_7SwizzleILi3ELi4ELi3EEENS4_18smem_ptr_flag_bitsILi32EEENST_INS5_IJNSA_ILi8EEESH_EEENS5_IJSH_SC_EEEEEEEvNS4_8identityENS4_23SM90_TMA_LOAD_MULTICASTES1B_vS1C_EENS_8epilogue10collective6detail29Sm90TmaWarpSpecializedAdapterINS1G_15DefaultEpilogueISJ_SK_SK_NS1F_6thread17LinearCombinationISJ_Li1EffLNS1K_9ScaleType4KindE0ELNS_15FloatRoundStyleE2ESJ_EENS1_15EpilogueDefaultEEEEEvvEEEEvNT_6ParamsE,"",@"SHT_CUDA_INFO"
	.sectionflags	@""
	.align	4


	//----- nvinfo : EIATTR_CUDA_API_VERSION
	.align		4
        /*0000*/ 	.byte	0x04, 0x37
        /*0002*/ 	.short	(.L_21 - .L_20)
.L_20:
        /*0004*/ 	.word	0x00000082


	//----- nvinfo : EIATTR_KPARAM_INFO
	.align		4
.L_21:
        /*0008*/ 	.byte	0x04, 0x17
        /*000a*/ 	.short	(.L_23 - .L_22)
.L_22:
        /*000c*/ 	.word	0x00000000
        /*0010*/ 	.short	0x0000
        /*0012*/ 	.short	0x0070
        /*0014*/ 	.byte	0x00, 0xf0, 0x01, 0x10


	//----- nvinfo : EIATTR_SPARSE_MMA_MASK
	.align		4
.L_23:
        /*0018*/ 	.byte	0x03, 0x50
        /*001a*/ 	.short	0x0000


	//----- nvinfo : EIATTR_MAXREG_COUNT
	.align		4
        /*001c*/ 	.byte	0x03, 0x1b
        /*001e*/ 	.short	0x00a8


	//----- nvinfo : EIATTR_NUM_BARRIERS
	.align		4
        /*0020*/ 	.byte	0x02, 0x4c
        /*0022*/ 	.byte	0x01
	.zero		1


	//----- nvinfo : EIATTR_EXTERNS
	.align		4
        /*0024*/ 	.byte	0x04, 0x0f
        /*0026*/ 	.short	(.L_25 - .L_24)


	//   ....[0]....
	.align		4
.L_24:
        /*0028*/ 	.word	index@(__assertfail)


	//----- nvinfo : EIATTR_ANNOTATIONS
	.align		4
.L_25:
        /*002c*/ 	.byte	0x04, 0x55
        /*002e*/ 	.short	(.L_27 - .L_26)


	//   ....[0]....
.L_26:
        /*0030*/ 	.word	0x00000001
        /*0034*/ 	.byte	0x40, 0x0f, 0x00, 0x00, 0x01, 0x00, 0x00, 0x00, 0x50, 0x47, 0x00, 0x00, 0x01, 0x00, 0x00, 0x00
        /*0044*/ 	.byte	0xd0, 0x53, 0x00, 0x00


	//----- nvinfo : EIATTR_MERCURY_ISA_VERSION
	.align		4
.L_27:
        /*0048*/ 	.byte	0x03, 0x5f
        /*004a*/ 	.short	0x0101


	//----- nvinfo : EIATTR_INT_WARP_WIDE_INSTR_OFFSETS
	.align		4
        /*004c*/ 	.byte	0x04, 0x31
        /*004e*/ 	.short	(.L_29 - .L_28)


	//   ....[0]....
.L_28:
        /*0050*/ 	.word	0x00000710


	//   ....[1]....
        /*0054*/ 	.word	0x00000730


	//   ....[2]....
        /*0058*/ 	.word	0x00000750


	//   ....[3]....
        /*005c*/ 	.word	0x00000840


	//   ....[4]....
        /*0060*/ 	.word	0x00000860


	//   ....[5]....
        /*0064*/ 	.word	0x00000870


	//   ....[6]....
        /*0068*/ 	.word	0x00000920


	//   ....[7]....
        /*006c*/ 	.word	0x00000970


	//----- nvinfo : EIATTR_COOP_GROUP_MASK_REGIDS
	.align		4
.L_29:
        /*0070*/ 	.byte	0x04, 0x29
        /*0072*/ 	.short	(.L_31 - .L_30)


	//   ....[0]....
.L_30:
        /*0074*/ 	.word	0xffffffff


	//   ....[1]....
        /*0078*/ 	.word	0xffffffff


	//   ....[2]....
        /*007c*/ 	.word	0xffffffff


	//   ....[3]....
        /*0080*/ 	.word	0xffffffff


	//   ....[4]....
        /*0084*/ 	.word	0xffffffff


	//   ....[5]....
        /*0088*/ 	.word	0xffffffff


	//   ....[6]....
        /*008c*/ 	.word	0xffffffff


	//----- nvinfo : EIATTR_COOP_GROUP_INSTR_OFFSETS
	.align		4
.L_31:
        /*0090*/ 	.byte	0x04, 0x28
        /*0092*/ 	.short	(.L_33 - .L_32)


	//   ....[0]....
.L_32:
        /*0094*/ 	.word	0x00000070


	//   ....[1]....
        /*0098*/ 	.word	0x00000080


	//   ....[2]....
        /*009c*/ 	.word	0x00000140


	//   ....[3]....
        /*00a0*/ 	.word	0x000004a0


	//   ....[4]....
        /*00a4*/ 	.word	0x000004e0


	//   ....[5]....
        /*00a8*/ 	.word	0x00000890


	//   ....[6]....
        /*00ac*/ 	.word	0x00000ae0


	//----- nvinfo : EIATTR_REG_RECONFIG
	.align		4
.L_33:
        /*00b0*/ 	.byte	0x01, 0x54
	.zero		2


	//----- nvinfo : EIATTR_SYSCALL_OFFSETS
	.align		4
        /*00b4*/ 	.byte	0x04, 0x46
        /*00b6*/ 	.short	(.L_35 - .L_34)


	//   ....[0]....
.L_34:
        /*00b8*/ 	.word	0x00001a00


	//----- nvinfo : EIATTR_MBARRIER_INSTR_OFFSETS
	.align		4
.L_35:
        /*00bc*/ 	.byte	0x04, 0x39
        /*00be*/ 	.short	(.L_37 - .L_36)


	//   ....[0]....
.L_36:
        /*00c0*/ 	.word	0x000002a0
        /*00c4*/ 	.word	0x000000ff
        /*00c8*/ 	.word	0x00000000
        /*00cc*/ 	.short	0x0100
        /*00ce*/ 	.byte	0x08
	.zero		1


	//   ....[1]....
        /*00d0*/ 	.word	0x000002b0
        /*00d4*/ 	.word	0x000000ff
        /*00d8*/ 	.word	0x00000070
        /*00dc*/ 	.short	0x0100
        /*00de*/ 	.byte	0x08
	.zero		1


	//   ....[2]....
        /*00e0*/ 	.word	0x000002c0
        /*00e4*/ 	.word	0x000000ff
        /*00e8*/ 	.word	0x00000008
        /*00ec*/ 	.short	0x0100
        /*00ee*/ 	.byte	0x08
	.zero		1


	//   ....[3]....
        /*00f0*/ 	.word	0x000002d0
        /*00f4*/ 	.word	0x000000ff
        /*00f8*/ 	.word	0x00000078
        /*00fc*/ 	.short	0x0100
        /*00fe*/ 	.byte	0x08
	.zero		1


	//   ....[4]....
        /*0100*/ 	.word	0x000002e0
        /*0104*/ 	.word	0x000000ff
        /*0108*/ 	.word	0x00000010
        /*010c*/ 	.short	0x0100
        /*010e*/ 	.byte	0x08
	.zero		1


	//   ....[5]....
        /*0110*/ 	.word	0x000002f0
        /*0114*/ 	.word	0x000000ff
        /*0118*/ 	.word	0x00000080
        /*011c*/ 	.short	0x0100
        /*011e*/ 	.byte	0x08
	.zero		1


	//   ....[6]....
        /*0120*/ 	.word	0x00000300
        /*0124*/ 	.word	0x000000ff
        /*0128*/ 	.word	0x00000018
        /*012c*/ 	.short	0x0100
        /*012e*/ 	.byte	0x08
	.zero		1


	//   ....[7]....
        /*0130*/ 	.word	0x00000310
        /*0134*/ 	.word	0x000000ff
        /*0138*/ 	.word	0x00000088
        /*013c*/ 	.short	0x0100
        /*013e*/ 	.byte	0x08
	.zero		1


	//   ....[8]....
        /*0140*/ 	.word	0x00000320
        /*0144*/ 	.word	0x000000ff
        /*0148*/ 	.word	0x00000020
        /*014c*/ 	.short	0x0100
        /*014e*/ 	.byte	0x08
	.zero		1


	//   ....[9]....
        /*0150*/ 	.word	0x00000330
        /*0154*/ 	.word	0x000000ff
        /*0158*/ 	.word	0x00000090
        /*015c*/ 	.short	0x0100
        /*015e*/ 	.byte	0x08
	.zero		1


	//   ....[10]....
        /*0160*/ 	.word	0x00000340
        /*0164*/ 	.word	0x000000ff
        /*0168*/ 	.word	0x00000028
        /*016c*/ 	.short	0x0100
        /*016e*/ 	.byte	0x08
	.zero		1


	//   ....[11]....
        /*0170*/ 	.word	0x00000350
        /*0174*/ 	.word	0x000000ff
        /*0178*/ 	.word	0x00000098
        /*017c*/ 	.short	0x0100
        /*017e*/ 	.byte	0x08
	.zero		1


	//   ....[12]....
        /*0180*/ 	.word	0x00000360
        /*0184*/ 	.word	0x000000ff
        /*0188*/ 	.word	0x00000030
        /*018c*/ 	.short	0x0100
        /*018e*/ 	.byte	0x08
	.zero		1


	//   ....[13]....
        /*0190*/ 	.word	0x00000370
        /*0194*/ 	.word	0x000000ff
        /*0198*/ 	.word	0x000000a0
        /*019c*/ 	.short	0x0100
        /*019e*/ 	.byte	0x08
	.zero		1


	//   ....[14]....
        /*01a0*/ 	.word	0x00000380
        /*01a4*/ 	.word	0x000000ff
        /*01a8*/ 	.word	0x00000038
        /*01ac*/ 	.short	0x0100
        /*01ae*/ 	.byte	0x08
	.zero		1


	//   ....[15]....
        /*01b0*/ 	.word	0x00000390
        /*01b4*/ 	.word	0x000000ff
        /*01b8*/ 	.word	0x000000a8
        /*01bc*/ 	.short	0x0100
        /*01be*/ 	.byte	0x08
	.zero		1


	//   ....[16]....
        /*01c0*/ 	.word	0x000003a0
        /*01c4*/ 	.word	0x000000ff
        /*01c8*/ 	.word	0x00000040
        /*01cc*/ 	.short	0x0100
        /*01ce*/ 	.byte	0x08
	.zero		1


	//   ....[17]....
        /*01d0*/ 	.word	0x000003b0
        /*01d4*/ 	.word	0x000000ff
        /*01d8*/ 	.word	0x000000b0
        /*01dc*/ 	.short	0x0100
        /*01de*/ 	.byte	0x08
	.zero		1


	//   ....[18]....
        /*01e0*/ 	.word	0x000003c0
        /*01e4*/ 	.word	0x000000ff
        /*01e8*/ 	.word	0x00000048
        /*01ec*/ 	.short	0x0100
        /*01ee*/ 	.byte	0x08
	.zero		1


	//   ....[19]....
        /*01f0*/ 	.word	0x000003d0
        /*01f4*/ 	.word	0x000000ff
        /*01f8*/ 	.word	0x000000b8
        /*01fc*/ 	.short	0x0100
        /*01fe*/ 	.byte	0x08
	.zero		1


	//   ....[20]....
        /*0200*/ 	.word	0x000003e0
        /*0204*/ 	.word	0x000000ff
        /*0208*/ 	.word	0x00000050
        /*020c*/ 	.short	0x0100
        /*020e*/ 	.byte	0x08
	.zero		1


	//   ....[21]....
        /*0210*/ 	.word	0x000003f0
        /*0214*/ 	.word	0x000000ff
        /*0218*/ 	.word	0x000000c0
        /*021c*/ 	.short	0x0100
        /*021e*/ 	.byte	0x08
	.zero		1


	//   ....[22]....
        /*0220*/ 	.word	0x00000400
        /*0224*/ 	.word	0x000000ff
        /*0228*/ 	.word	0x00000058
        /*022c*/ 	.short	0x0100
        /*022e*/ 	.byte	0x08
	.zero		1


	//   ....[23]....
        /*0230*/ 	.word	0x00000410
        /*0234*/ 	.word	0x000000ff
        /*0238*/ 	.word	0x000000c8
        /*023c*/ 	.short	0x0100
        /*023e*/ 	.byte	0x08
	.zero		1


	//   ....[24]....
        /*0240*/ 	.word	0x00000420
        /*0244*/ 	.word	0x000000ff
        /*0248*/ 	.word	0x00000060
        /*024c*/ 	.short	0x0100
        /*024e*/ 	.byte	0x08
	.zero		1


	//   ....[25]....
        /*0250*/ 	.word	0x00000430
        /*0254*/ 	.word	0x000000ff
        /*0258*/ 	.word	0x000000d0
        /*025c*/ 	.short	0x0100
        /*025e*/ 	.byte	0x08
	.zero		1


	//   ....[26]....
        /*0260*/ 	.word	0x00000440
        /*0264*/ 	.word	0x000000ff
        /*0268*/ 	.word	0x00000068
        /*026c*/ 	.short	0x0100
        /*026e*/ 	.byte	0x08
	.zero		1


	//   ....[27]....
        /*0270*/ 	.word	0x00000450
        /*0274*/ 	.word	0x000000ff
        /*0278*/ 	.word	0x000000d8
        /*027c*/ 	.short	0x0100
        /*027e*/ 	.byte	0x08
	.zero		1


	//   ....[28]....
        /*0280*/ 	.word	0x000009a0
        /*0284*/ 	.word	0x000000ff
        /*0288*/ 	.word	0x00000110
        /*028c*/ 	.short	0x0100
        /*028e*/ 	.byte	0x08
	.zero		1


	//   ....[29]....
        /*0290*/ 	.word	0x00000a30
        /*0294*/ 	.word	0x000000ff
        /*0298*/ 	.word	0x00000118
        /*029c*/ 	.short	0x0100
        /*029e*/ 	.byte	0x08
	.zero		1


	//   ....[30]....
        /*02a0*/ 	.word	0x00000a60
        /*02a4*/ 	.word	0x000000ff
        /*02a8*/ 	.word	0x000000f0
        /*02ac*/ 	.short	0x0100
        /*02ae*/ 	.byte	0x09
	.zero		1


	//   ....[31]....
        /*02b0*/ 	.word	0x00000a70
        /*02b4*/ 	.word	0x000000ff
        /*02b8*/ 	.word	0x000000f8
        /*02bc*/ 	.short	0x0100
        /*02be*/ 	.byte	0x09
	.zero		1


	//   ....[32]....
        /*02c0*/ 	.word	0x00000a80
        /*02c4*/ 	.word	0x000000ff
        /*02c8*/ 	.word	0x00000100
        /*02cc*/ 	.short	0x0100
        /*02ce*/ 	.byte	0x09
	.zero		1


	//   ....[33]....
        /*02d0*/ 	.word	0x00000a90
        /*02d4*/ 	.word	0x000000ff
        /*02d8*/ 	.word	0x00000108
        /*02dc*/ 	.short	0x0100
        /*02de*/ 	.byte	0x09
	.zero		1


	//   ....[34]....
        /*02e0*/ 	.word	0x000018e0
        /*02e4*/ 	.word	0x0000003f
        /*02e8*/ 	.word	0x00000000
        /*02ec*/ 	.short	0x010a
        /*02ee*/ 	.byte	0x2a
	.zero		1


	//   ....[35]....
        /*02f0*/ 	.word	0x00001a80
        /*02f4*/ 	.word	0x00000003
        /*02f8*/ 	.word	0x00000000
        /*02fc*/ 	.short	0x010a
        /*02fe*/ 	.byte	0x3f
	.zero		1


	//   ....[36]....
        /*0300*/ 	.word	0x00001ac0
        /*0304*/ 	.word	0x00000003
        /*0308*/ 	.word	0x00000000
        /*030c*/ 	.short	0x010a
        /*030e*/ 	.byte	0x3f
	.zero		1


	//   ....[37]....
        /*0310*/ 	.word	0x00001dc0
        /*0314*/ 	.word	0x000000ff
        /*0318*/ 	.word	0x00000000
        /*031c*/ 	.short	0x010a
        /*031e*/ 	.byte	0x04
	.zero		1


	//   ....[38]....
        /*0320*/ 	.word	0x00001e00
        /*0324*/ 	.word	0x000000ff
        /*0328*/ 	.word	0x00000000
        /*032c*/ 	.short	0x010a
        /*032e*/ 	.byte	0x04
	.zero		1


	//   ....[39]....
        /*0330*/ 	.word	0x00002060
        /*0334*/ 	.word	0x00000005
        /*0338*/ 	.word	0x00000000
        /*033c*/ 	.short	0x0101
        /*033e*/ 	.byte	0x3f
	.zero		1


	//   ....[40]....
        /*0340*/ 	.word	0x00002160
        /*0344*/ 	.word	0x00000040
        /*0348*/ 	.word	0x00000000
        /*034c*/ 	.short	0x0101
        /*034e*/ 	.byte	0x2f
	.zero		1


	//   ....[41]....
        /*0350*/ 	.word	0x00002280
        /*0354*/ 	.word	0x00000000
        /*0358*/ 	.word	0x00000000
        /*035c*/ 	.short	0x0101
        /*035e*/ 	.byte	0x3f
	.zero		1


	//   ....[42]....
        /*0360*/ 	.word	0x00002340
        /*0364*/ 	.word	0x0000003f
        /*0368*/ 	.word	0x00000010
        /*036c*/ 	.short	0x010a
        /*036e*/ 	.byte	0x2a
	.zero		1


	//   ....[43]....
        /*0370*/ 	.word	0x00004770
        /*0374*/ 	.word	0x00000042
        /*0378*/ 	.word	0x00000000
        /*037c*/ 	.short	0x0101
        /*037e*/ 	.byte	0x2f
	.zero		1


	//   ....[44]....
        /*0380*/ 	.word	0x00005120
        /*0384*/ 	.word	0x0000000c
        /*0388*/ 	.word	0x00000070
        /*038c*/ 	.short	0x010a
        /*038e*/ 	.byte	0x3f
	.zero		1


	//   ....[45]....
        /*0390*/ 	.word	0x000054f0
        /*0394*/ 	.word	0x00000004
        /*0398*/ 	.word	0x00000118
        /*039c*/ 	.short	0x0101
        /*039e*/ 	.byte	0x3f
	.zero		1


	//   ....[46]....
        /*03a0*/ 	.word	0x00005c80
        /*03a4*/ 	.word	0x00000007
        /*03a8*/ 	.word	0x00000000
        /*03ac*/ 	.short	0x010a
        /*03ae*/ 	.byte	0x3f
	.zero		1


	//   ....[47]....
        /*03b0*/ 	.word	0x00005d00
        /*03b4*/ 	.word	0x00000009
        /*03b8*/ 	.word	0x00000000
        /*03bc*/ 	.short	0x010a
        /*03be*/ 	.byte	0x3f
	.zero		1


	//   ....[48]....
        /*03c0*/ 	.word	0x00005d90
        /*03c4*/ 	.word	0x00000006
        /*03c8*/ 	.word	0x00000000
        /*03cc*/ 	.short	0x010a
        /*03ce*/ 	.byte	0x3f
	.zero		1


	//   ....[49]....
        /*03d0*/ 	.word	0x00005e20
        /*03d4*/ 	.word	0x00000009
        /*03d8*/ 	.word	0x00000000
        /*03dc*/ 	.short	0x010a
        /*03de*/ 	.byte	0x3f
	.zero		1


	//   ....[50]....
        /*03e0*/ 	.word	0x00005eb0
        /*03e4*/ 	.word	0x00000006
        /*03e8*/ 	.word	0x00000000
        /*03ec*/ 	.short	0x010a
        /*03ee*/ 	.byte	0x3f
	.zero		1


	//   ....[51]....
        /*03f0*/ 	.word	0x00005f40
        /*03f4*/ 	.word	0x00000009
        /*03f8*/ 	.word	0x00000000
        /*03fc*/ 	.short	0x010a
        /*03fe*/ 	.byte	0x3f
	.zero		1


	//   ....[52]....
        /*0400*/ 	.word	0x00005fd0
        /*0404*/ 	.word	0x00000006
        /*0408*/ 	.word	0x00000000
        /*040c*/ 	.short	0x010a
        /*040e*/ 	.byte	0x3f
	.zero		1


	//   ....[53]....
        /*0410*/ 	.word	0x00006060
        /*0414*/ 	.word	0x00000009
        /*0418*/ 	.word	0x00000000
        /*041c*/ 	.short	0x010a
        /*041e*/ 	.byte	0x3f
	.zero		1


	//   ....[54]....
        /*0420*/ 	.word	0x000060f0
        /*0424*/ 	.word	0x00000006
        /*0428*/ 	.word	0x00000000
        /*042c*/ 	.short	0x010a
        /*042e*/ 	.byte	0x3f
	.zero		1


	//   ....[55]....
        /*0430*/ 	.word	0x00006180
        /*0434*/ 	.word	0x00000009
        /*0438*/ 	.word	0x00000000
        /*043c*/ 	.short	0x010a
        /*043e*/ 	.byte	0x3f
	.zero		1


	//   ....[56]....
        /*0440*/ 	.word	0x00006210
        /*0444*/ 	.word	0x00000006
        /*0448*/ 	.word	0x00000000
        /*044c*/ 	.short	0x010a
        /*044e*/ 	.byte	0x3f
	.zero		1


	//   ....[57]....
        /*0450*/ 	.word	0x000062a0
        /*0454*/ 	.word	0x00000009
        /*0458*/ 	.word	0x00000000
        /*045c*/ 	.short	0x010a
        /*045e*/ 	.byte	0x3f
	.zero		1


	//   ....[58]....
        /*0460*/ 	.word	0x00006330
        /*0464*/ 	.word	0x00000006
        /*0468*/ 	.word	0x00000000
        /*046c*/ 	.short	0x010a
        /*046e*/ 	.byte	0x3f
	.zero		1


	//   ....[59]....
        /*0470*/ 	.word	0x000063c0
        /*0474*/ 	.word	0x00000003
        /*0478*/ 	.word	0x00000000
        /*047c*/ 	.short	0x010a
        /*047e*/ 	.byte	0x3f
	.zero		1


	//   ....[60]....
        /*0480*/ 	.word	0x00006420
        /*0484*/ 	.word	0x00000041
        /*0488*/ 	.word	0x00000000
        /*048c*/ 	.short	0x010a
        /*048e*/ 	.byte	0x3f
	.zero		1


	//   ....[61]....
        /*0490*/ 	.word	0x00006470
        /*0494*/ 	.word	0x00000003
        /*0498*/ 	.word	0x00000000
        /*049c*/ 	.short	0x010a
        /*049e*/ 	.byte	0x3f
	.zero		1


	//   ....[62]....
        /*04a0*/ 	.word	0x000064d0
        /*04a4*/ 	.word	0x00000005
        /*04a8*/ 	.word	0x00000000
        /*04ac*/ 	.short	0x010a
        /*04ae*/ 	.byte	0x3f
	.zero		1


	//   ....[63]....
        /*04b0*/ 	.word	0x00006520
        /*04b4*/ 	.word	0x00000041
        /*04b8*/ 	.word	0x00000010
        /*04bc*/ 	.short	0x010a
        /*04be*/ 	.byte	0x3f
	.zero		1


	//   ....[64]....
        /*04c0*/ 	.word	0x000065f0
        /*04c4*/ 	.word	0x0000000c
        /*04c8*/ 	.word	0x00000070
        /*04cc*/ 	.short	0x010a
        /*04ce*/ 	.byte	0x3f
	.zero		1


	//   ....[65]....
        /*04d0*/ 	.word	0x000066c0
        /*04d4*/ 	.word	0x00000007
        /*04d8*/ 	.word	0x00000000
        /*04dc*/ 	.short	0x010a
        /*04de*/ 	.byte	0x3f
	.zero		1


	//   ....[66]....
        /*04e0*/ 	.word	0x00006710
        /*04e4*/ 	.word	0x00000009
        /*04e8*/ 	.word	0x00000000
        /*04ec*/ 	.short	0x010a
        /*04ee*/ 	.byte	0x3f
	.zero		1


	//   ....[67]....
        /*04f0*/ 	.word	0x00006760
        /*04f4*/ 	.word	0x00000006
        /*04f8*/ 	.word	0x00000000
        /*04fc*/ 	.short	0x010a
        /*04fe*/ 	.byte	0x3f
	.zero		1


	//   ....[68]....
        /*0500*/ 	.word	0x000067b0
        /*0504*/ 	.word	0x00000009
        /*0508*/ 	.word	0x00000000
        /*050c*/ 	.short	0x010a
        /*050e*/ 	.byte	0x3f
	.zero		1


	//   ....[69]....
        /*0510*/ 	.word	0x00006800
        /*0514*/ 	.word	0x00000006
        /*0518*/ 	.word	0x00000000
        /*051c*/ 	.short	0x010a
        /*051e*/ 	.byte	0x3f
	.zero		1


	//   ....[70]....
        /*0520*/ 	.word	0x00006850
        /*0524*/ 	.word	0x00000009
        /*0528*/ 	.word	0x00000000
        /*052c*/ 	.short	0x010a
        /*052e*/ 	.byte	0x3f
	.zero		1


	//   ....[71]....
        /*0530*/ 	.word	0x000068a0
        /*0534*/ 	.word	0x00000006
        /*0538*/ 	.word	0x00000000
        /*053c*/ 	.short	0x010a
        /*053e*/ 	.byte	0x3f
	.zero		1


	//   ....[72]....
        /*0540*/ 	.word	0x000068f0
        /*0544*/ 	.word	0x00000009
        /*0548*/ 	.word	0x00000000
        /*054c*/ 	.short	0x010a
        /*054e*/ 	.byte	0x3f
	.zero		1


	//   ....[73]....
        /*0550*/ 	.word	0x00006940
        /*0554*/ 	.word	0x00000006
        /*0558*/ 	.word	0x00000000
        /*055c*/ 	.short	0x010a
        /*055e*/ 	.byte	0x3f
	.zero		1


	//   ....[74]....
        /*0560*/ 	.word	0x00006990
        /*0564*/ 	.word	0x00000009
        /*0568*/ 	.word	0x00000000
        /*056c*/ 	.short	0x010a
        /*056e*/ 	.byte	0x3f
	.zero		1


	//   ....[75]....
        /*0570*/ 	.word	0x000069e0
        /*0574*/ 	.word	0x00000006
        /*0578*/ 	.word	0x00000000
        /*057c*/ 	.short	0x010a
        /*057e*/ 	.byte	0x3f
	.zero		1


	//   ....[76]....
        /*0580*/ 	.word	0x00006a30
        /*0584*/ 	.word	0x00000009
        /*0588*/ 	.word	0x00000000
        /*058c*/ 	.short	0x010a
        /*058e*/ 	.byte	0x3f
	.zero		1


	//   ....[77]....
        /*0590*/ 	.word	0x00006a80
        /*0594*/ 	.word	0x00000006
        /*0598*/ 	.word	0x00000000
        /*059c*/ 	.short	0x010a
        /*059e*/ 	.byte	0x3f
	.zero		1


	//----- nvinfo : EIATTR_NUM_MBARRIERS
	.align		4
.L_37:
        /*05a0*/ 	.byte	0x03, 0x38
        /*05a2*/ 	.short	0x0022


	//----- nvinfo : EIATTR_EXIT_INSTR_OFFSETS
	.align		4
        /*05a4*/ 	.byte	0x04, 0x1c
        /*05a6*/ 	.short	(.L_39 - .L_38)


	//   ....[0]....
.L_38:
        /*05a8*/ 	.word	0x00001590


	//   ....[1]....
        /*05ac*/ 	.word	0x000015f0


	//   ....[2]....
        /*05b0*/ 	.word	0x00004e00


	//   ....[3]....
        /*05b4*/ 	.word	0x00004e30


	//   ....[4]....
        /*05b8*/ 	.word	0x00006410


	//----- nvinfo : EIATTR_MAX_THREADS
	.align		4
.L_39:
        /*05bc*/ 	.byte	0x04, 0x05
        /*05be*/ 	.short	(.L_41 - .L_40)
.L_40:
        /*05c0*/ 	.word	0x00000180
        /*05c4*/ 	.word	0x00000001
        /*05c8*/ 	.word	0x00000001


	//----- nvinfo : EIATTR_CRS_STACK_SIZE
	.align		4
.L_41:
        /*05cc*/ 	.byte	0x04, 0x1e
        /*05ce*/ 	.short	(.L_43 - .L_42)
.L_42:
        /*05d0*/ 	.word	0x00000000


	//----- nvinfo : EIATTR_CBANK_PARAM_SIZE
	.align		4
.L_43:
        /*05d4*/ 	.byte	0x03, 0x19
        /*05d6*/ 	.short	0x0470


	//----- nvinfo : EIATTR_PARAM_CBANK
	.align		4
        /*05d8*/ 	.byte	0x04, 0x0a
        /*05da*/ 	.short	(.L_45 - .L_44)
	.align		4
.L_44:
        /*05dc*/ 	.word	index@(.nv.constant0._ZN7cutlass13device_kernelINS_4gemm6kernel13GemmUniversalIN4cute5tupleIJiiiiEEENS1_10collective13CollectiveMmaINS1_34MainloopSm90TmaGmmaWarpSpecializedILi14ENS5_IJNS4_1CILi4EEENSA_ILi1EEESC_EEENS1_32KernelTmaWarpSpecializedPingpongEEENS5_IJNSA_ILi64EEESG_NSA_ILi32EEEEEENS_10tfloat32_tENS5_IJlSC_lEEESJ_SK_NS4_8TiledMMAINS4_8MMA_AtomIJNS4_4SM904GMMA29MMA_64x64x8_F32TF32TF32_SS_TNILNSO_7ScaleInE1ELSQ_1EEEEEENS4_6LayoutINS5_IJSC_SC_SC_EEENS5_IJNSA_ILi0EEESV_SV_EEEEENS5_IJNS4_10UnderscoreESY_SY_EEEEENS4_13SM90_TMA_LOADENS4_14ComposedLayoutINS4_7SwizzleILi3ELi4ELi3EEENS4_18smem_ptr_flag_bitsILi32EEENST_INS5_IJNSA_ILi8EEESH_EEENS5_IJSH_SC_EEEEEEEvNS4_8identityENS4_23SM90_TMA_LOAD_MULTICASTES1B_vS1C_EENS_8epilogue10collective6detail29Sm90TmaWarpSpecializedAdapterINS1G_15DefaultEpilogueISJ_SK_SK_NS1F_6thread17LinearCombinationISJ_Li1EffLNS1K_9ScaleType4KindE0ELNS_15FloatRoundStyleE2ESJ_EENS1_15EpilogueDefaultEEEEEvvEEEEvNT_6ParamsE)
        /*05e0*/ 	.short	0x0210
        /*05e2*/ 	.short	0x0470


	//----- nvinfo : EIATTR_SW_WAR
	.align		4
.L_45:
        /*05e4*/ 	.byte	0x04, 0x36
        /*05e6*/ 	.short	(.L_47 - .L_46)
.L_46:
        /*05e8*/ 	.word	0x00000008
.L_47:


//--------------------- .nv.callgraph             --------------------------
	.section	.nv.callgraph,"",@"SHT_CUDA_CALLGRAPH"
	.align	4
	.sectionentsize	8
	.align		4
        /*0000*/ 	.word	0x00000000
	.align		4
        /*0004*/ 	.word	0xffffffff
	.align		4
        /*0008*/ 	.word	index@(_ZN7cutlass13device_kernelINS_4gemm6kernel13GemmUniversalIN4cute5tupleIJiiiiEEENS1_10collective13CollectiveMmaINS1_34MainloopSm90TmaGmmaWarpSpecializedILi14ENS5_IJNS4_1CILi4EEENSA_ILi1EEESC_EEENS1_32KernelTmaWarpSpecializedPingpongEEENS5_IJNSA_ILi64EEESG_NSA_ILi32EEEEEENS_10tfloat32_tENS5_IJlSC_lEEESJ_SK_NS4_8TiledMMAINS4_8MMA_AtomIJNS4_4SM904GMMA29MMA_64x64x8_F32TF32TF32_SS_TNILNSO_7ScaleInE1ELSQ_1EEEEEENS4_6LayoutINS5_IJSC_SC_SC_EEENS5_IJNSA_ILi0EEESV_SV_EEEEENS5_IJNS4_10UnderscoreESY_SY_EEEEENS4_13SM90_TMA_LOADENS4_14ComposedLayoutINS4_7SwizzleILi3ELi4ELi3EEENS4_18smem_ptr_flag_bitsILi32EEENST_INS5_IJNSA_ILi8EEESH_EEENS5_IJSH_SC_EEEEEEEvNS4_8identityENS4_23SM90_TMA_LOAD_MULTICASTES1B_vS1C_EENS_8epilogue10collective6detail29Sm90TmaWarpSpecializedAdapterINS1G_15DefaultEpilogueISJ_SK_SK_NS1F_6thread17LinearCombinationISJ_Li1EffLNS1K_9ScaleType4KindE0ELNS_15FloatRoundStyleE2ESJ_EENS1_15EpilogueDefaultEEEEEvvEEEEvNT_6ParamsE)
	.align		4
        /*000c*/ 	.word	index@(__assertfail)
	.align		4
        /*0010*/ 	.word	0x00000000
	.align		4
        /*0014*/ 	.word	0xfffffffe
	.align		4
        /*0018*/ 	.word	0x00000000
	.align		4
        /*001c*/ 	.word	0xfffffffd
	.align		4
        /*0020*/ 	.word	0x00000000
	.align		4
        /*0024*/ 	.word	0xfffffffc


//--------------------- .nv.constant4             --------------------------
	.section	.nv.constant4,"a",@progbits
	.align	8
	.align		8
.nv.constant4:
        /*0000*/ 	.dword	__assertfail
	.align		8
        /*0008*/ 	.dword	__unnamed_1
	.align		8
        /*0010*/ 	.dword	_ZN40_INTERNAL_f2518b34_4_k_cu_c08068a3_215474cuda3std3__45__cpo5beginE
	.align		8
        /*0018*/ 	.dword	_ZN40_INTERNAL_f2518b34_4_k_cu_c08068a3_215474cuda3std3__45__cpo3endE
	.align		8
        /*0020*/ 	.dword	_ZN40_INTERNAL_f2518b34_4_k_cu_c08068a3_215474cuda3std3__45__cpo6cbeginE
	.align		8
        /*0028*/ 	.dword	_ZN40_INTERNAL_f2518b34_4_k_cu_c08068a3_215474cuda3std3__45__cpo4cendE
	.align		8
        /*0030*/ 	.dword	_ZN40_INTERNAL_f2518b34_4_k_cu_c08068a3_215474cuda3std3__442_GLOBAL__N__f2518b34_4_k_cu_c08068a3_215476ignoreE
	.align		8
        /*0038*/ 	.dword	_ZN40_INTERNAL_f2518b34_4_k_cu_c08068a3_215474cuda3std3__419piecewise_constructE
	.align		8
        /*0040*/ 	.dword	_ZN40_INTERNAL_f2518b34_4_k_cu_c08068a3_215474cuda3std3__48in_placeE
	.align		8
        /*0048*/ 	.dword	_ZN40_INTERNAL_f2518b34_4_k_cu_c08068a3_215474cuda3std6ranges3__45__cpo4swapE
	.align		8
        /*0050*/ 	.dword	_ZN40_INTERNAL_f2518b34_4_k_cu_c08068a3_215474cuda3std6ranges3__45__cpo9iter_moveE
	.align		8
        /*0058*/ 	.dword	_ZN40_INTERNAL_f2518b34_4_k_cu_c08068a3_215474cute7productE
	.align		8
        /*0060*/ 	.dword	_ZN40_INTERNAL_f2518b34_4_k_cu_c08068a3_215474cute1_E
	.align		8
        /*0068*/ 	.dword	$str$22
	.align		8
        /*0070*/ 	.dword	$str$23


//--------------------- .text._ZN7cutlass13device_kernelINS_4gemm6kernel13GemmUniversalIN4cute5tupleIJiiiiEEENS1_10collective13CollectiveMmaINS1_34MainloopSm90TmaGmmaWarpSpecializedILi14ENS5_IJNS4_1CILi4EEENSA_ILi1EEESC_EEENS1_32KernelTmaWarpSpecializedPingpongEEENS5_IJNSA_ILi64EEESG_NSA_ILi32EEEEEENS_10tfloat32_tENS5_IJlSC_lEEESJ_SK_NS4_8TiledMMAINS4_8MMA_AtomIJNS4_4SM904GMMA29MMA_64x64x8_F32TF32TF32_SS_TNILNSO_7ScaleInE1ELSQ_1EEEEEENS4_6LayoutINS5_IJSC_SC_SC_EEENS5_IJNSA_ILi0EEESV_SV_EEEEENS5_IJNS4_10UnderscoreESY_SY_EEEEENS4_13SM90_TMA_LOADENS4_14ComposedLayoutINS4_7SwizzleILi3ELi4ELi3EEENS4_18smem_ptr_flag_bitsILi32EEENST_INS5_IJNSA_ILi8EEESH_EEENS5_IJSH_SC_EEEEEEEvNS4_8identityENS4_23SM90_TMA_LOAD_MULTICASTES1B_vS1C_EENS_8epilogue10collective6detail29Sm90TmaWarpSpecializedAdapterINS1G_15DefaultEpilogueISJ_SK_SK_NS1F_6thread17LinearCombinationISJ_Li1EffLNS1K_9ScaleType4KindE0ELNS_15FloatRoundStyleE2ESJ_EENS1_15EpilogueDefaultEEEEEvvEEEEvNT_6ParamsE --------------------------
	.section	.text._ZN7cutlass13device_kernelINS_4gemm6kernel13GemmUniversalIN4cute5tupleIJiiiiEEENS1_10collective13CollectiveMmaINS1_34MainloopSm90TmaGmmaWarpSpecializedILi14ENS5_IJNS4_1CILi4EEENSA_ILi1EEESC_EEENS1_32KernelTmaWarpSpecializedPingpongEEENS5_IJNSA_ILi64EEESG_NSA_ILi32EEEEEENS_10tfloat32_tENS5_IJlSC_lEEESJ_SK_NS4_8TiledMMAINS4_8MMA_AtomIJNS4_4SM904GMMA29MMA_64x64x8_F32TF32TF32_SS_TNILNSO_7ScaleInE1ELSQ_1EEEEEENS4_6LayoutINS5_IJSC_SC_SC_EEENS5_IJNSA_ILi0EEESV_SV_EEEEENS5_IJNS4_10UnderscoreESY_SY_EEEEENS4_13SM90_TMA_LOADENS4_14ComposedLayoutINS4_7SwizzleILi3ELi4ELi3EEENS4_18smem_ptr_flag_bitsILi32EEENST_INS5_IJNSA_ILi8EEESH_EEENS5_IJSH_SC_EEEEEEEvNS4_8identityENS4_23SM90_TMA_LOAD_MULTICASTES1B_vS1C_EENS_8epilogue10collective6detail29Sm90TmaWarpSpecializedAdapterINS1G_15DefaultEpilogueISJ_SK_SK_NS1F_6thread17LinearCombinationISJ_Li1EffLNS1K_9ScaleType4KindE0ELNS_15FloatRoundStyleE2ESJ_EENS1_15EpilogueDefaultEEEEEvvEEEEvNT_6ParamsE,"ax",@progbits
	.align	128
.text._ZN7cutlass13device_kernelINS_4gemm6kernel13GemmUniversalIN4cute5tupleIJiiiiEEENS1_10collective13CollectiveMmaINS1_34MainloopSm90TmaGmmaWarpSpecializedILi14ENS5_IJNS4_1CILi4EEENSA_ILi1EEESC_EEENS1_32KernelTmaWarpSpecializedPingpongEEENS5_IJNSA_ILi64EEESG_NSA_ILi32EEEEEENS_10tfloat32_tENS5_IJlSC_lEEESJ_SK_NS4_8TiledMMAINS4_8MMA_AtomIJNS4_4SM904GMMA29MMA_64x64x8_F32TF32TF32_SS_TNILNSO_7ScaleInE1ELSQ_1EEEEEENS4_6LayoutINS5_IJSC_SC_SC_EEENS5_IJNSA_ILi0EEESV_SV_EEEEENS5_IJNS4_10UnderscoreESY_SY_EEEEENS4_13SM90_TMA_LOADENS4_14ComposedLayoutINS4_7SwizzleILi3ELi4ELi3EEENS4_18smem_ptr_flag_bitsILi32EEENST_INS5_IJNSA_ILi8EEESH_EEENS5_IJSH_SC_EEEEEEEvNS4_8identityENS4_23SM90_TMA_LOAD_MULTICASTES1B_vS1C_EENS_8epilogue10collective6detail29Sm90TmaWarpSpecializedAdapterINS1G_15DefaultEpilogueISJ_SK_SK_NS1F_6thread17LinearCombinationISJ_Li1EffLNS1K_9ScaleType4KindE0ELNS_15FloatRoundStyleE2ESJ_EENS1_15EpilogueDefaultEEEEEvvEEEEvNT_6ParamsE:
        .type           _ZN7cutlass13device_kernelINS_4gemm6kernel13GemmUniversalIN4cute5tupleIJiiiiEEENS1_10collective13CollectiveMmaINS1_34MainloopSm90TmaGmmaWarpSpecializedILi14ENS5_IJNS4_1CILi4EEENSA_ILi1EEESC_EEENS1_32KernelTmaWarpSpecializedPingpongEEENS5_IJNSA_ILi64EEESG_NSA_ILi32EEEEEENS_10tfloat32_tENS5_IJlSC_lEEESJ_SK_NS4_8TiledMMAINS4_8MMA_AtomIJNS4_4SM904GMMA29MMA_64x64x8_F32TF32TF32_SS_TNILNSO_7ScaleInE1ELSQ_1EEEEEENS4_6LayoutINS5_IJSC_SC_SC_EEENS5_IJNSA_ILi0EEESV_SV_EEEEENS5_IJNS4_10UnderscoreESY_SY_EEEEENS4_13SM90_TMA_LOADENS4_14ComposedLayoutINS4_7SwizzleILi3ELi4ELi3EEENS4_18smem_ptr_flag_bitsILi32EEENST_INS5_IJNSA_ILi8EEESH_EEENS5_IJSH_SC_EEEEEEEvNS4_8identityENS4_23SM90_TMA_LOAD_MULTICASTES1B_vS1C_EENS_8epilogue10collective6detail29Sm90TmaWarpSpecializedAdapterINS1G_15DefaultEpilogueISJ_SK_SK_NS1F_6thread17LinearCombinationISJ_Li1EffLNS1K_9ScaleType4KindE0ELNS_15FloatRoundStyleE2ESJ_EENS1_15EpilogueDefaultEEEEEvvEEEEvNT_6ParamsE,@function
        .size           _ZN7cutlass13device_kernelINS_4gemm6kernel13GemmUniversalIN4cute5tupleIJiiiiEEENS1_10collective13CollectiveMmaINS1_34MainloopSm90TmaGmmaWarpSpecializedILi14ENS5_IJNS4_1CILi4EEENSA_ILi1EEESC_EEENS1_32KernelTmaWarpSpecializedPingpongEEENS5_IJNSA_ILi64EEESG_NSA_ILi32EEEEEENS_10tfloat32_tENS5_IJlSC_lEEESJ_SK_NS4_8TiledMMAINS4_8MMA_AtomIJNS4_4SM904GMMA29MMA_64x64x8_F32TF32TF32_SS_TNILNSO_7ScaleInE1ELSQ_1EEEEEENS4_6LayoutINS5_IJSC_SC_SC_EEENS5_IJNSA_ILi0EEESV_SV_EEEEENS5_IJNS4_10UnderscoreESY_SY_EEEEENS4_13SM90_TMA_LOADENS4_14ComposedLayoutINS4_7SwizzleILi3ELi4ELi3EEENS4_18smem_ptr_flag_bitsILi32EEENST_INS5_IJNSA_ILi8EEESH_EEENS5_IJSH_SC_EEEEEEEvNS4_8identityENS4_23SM90_TMA_LOAD_MULTICASTES1B_vS1C_EENS_8epilogue10collective6detail29Sm90TmaWarpSpecializedAdapterINS1G_15DefaultEpilogueISJ_SK_SK_NS1F_6thread17LinearCombinationISJ_Li1EffLNS1K_9ScaleType4KindE0ELNS_15FloatRoundStyleE2ESJ_EENS1_15EpilogueDefaultEEEEEvvEEEEvNT_6ParamsE,(.L_x_160 - _ZN7cutlass13device_kernelINS_4gemm6kernel13GemmUniversalIN4cute5tupleIJiiiiEEENS1_10collective13CollectiveMmaINS1_34MainloopSm90TmaGmmaWarpSpecializedILi14ENS5_IJNS4_1CILi4EEENSA_ILi1EEESC_EEENS1_32KernelTmaWarpSpecializedPingpongEEENS5_IJNSA_ILi64EEESG_NSA_ILi32EEEEEENS_10tfloat32_tENS5_IJlSC_lEEESJ_SK_NS4_8TiledMMAINS4_8MMA_AtomIJNS4_4SM904GMMA29MMA_64x64x8_F32TF32TF32_SS_TNILNSO_7ScaleInE1ELSQ_1EEEEEENS4_6LayoutINS5_IJSC_SC_SC_EEENS5_IJNSA_ILi0EEESV_SV_EEEEENS5_IJNS4_10UnderscoreESY_SY_EEEEENS4_13SM90_TMA_LOADENS4_14ComposedLayoutINS4_7SwizzleILi3ELi4ELi3EEENS4_18smem_ptr_flag_bitsILi32EEENST_INS5_IJNSA_ILi8EEESH_EEENS5_IJSH_SC_EEEEEEEvNS4_8identityENS4_23SM90_TMA_LOAD_MULTICASTES1B_vS1C_EENS_8epilogue10collective6detail29Sm90TmaWarpSpecializedAdapterINS1G_15DefaultEpilogueISJ_SK_SK_NS1F_6thread17LinearCombinationISJ_Li1EffLNS1K_9ScaleType4KindE0ELNS_15FloatRoundStyleE2ESJ_EENS1_15EpilogueDefaultEEEEEvvEEEEvNT_6ParamsE)
        .other          _ZN7cutlass13device_kernelINS_4gemm6kernel13GemmUniversalIN4cute5tupleIJiiiiEEENS1_10collective13CollectiveMmaINS1_34MainloopSm90TmaGmmaWarpSpecializedILi14ENS5_IJNS4_1CILi4EEENSA_ILi1EEESC_EEENS1_32KernelTmaWarpSpecializedPingpongEEENS5_IJNSA_ILi64EEESG_NSA_ILi32EEEEEENS_10tfloat32_tENS5_IJlSC_lEEESJ_SK_NS4_8TiledMMAINS4_8MMA_AtomIJNS4_4SM904GMMA29MMA_64x64x8_F32TF32TF32_SS_TNILNSO_7ScaleInE1ELSQ_1EEEEEENS4_6LayoutINS5_IJSC_SC_SC_EEENS5_IJNSA_ILi0EEESV_SV_EEEEENS5_IJNS4_10UnderscoreESY_SY_EEEEENS4_13SM90_TMA_LOADENS4_14ComposedLayoutINS4_7SwizzleILi3ELi4ELi3EEENS4_18smem_ptr_flag_bitsILi32EEENST_INS5_IJNSA_ILi8EEESH_EEENS5_IJSH_SC_EEEEEEEvNS4_8identityENS4_23SM90_TMA_LOAD_MULTICASTES1B_vS1C_EENS_8epilogue10collective6detail29Sm90TmaWarpSpecializedAdapterINS1G_15DefaultEpilogueISJ_SK_SK_NS1F_6thread17LinearCombinationISJ_Li1EffLNS1K_9ScaleType4KindE0ELNS_15FloatRoundStyleE2ESJ_EENS1_15EpilogueDefaultEEEEEvvEEEEvNT_6ParamsE,@"STO_CUDA_ENTRY STV_DEFAULT"
_ZN7cutlass13device_kernelINS_4gemm6kernel13GemmUniversalIN4cute5tupleIJiiiiEEENS1_10collective13CollectiveMmaINS1_34MainloopSm90TmaGmmaWarpSpecializedILi14ENS5_IJNS4_1CILi4EEENSA_ILi1EEESC_EEENS1_32KernelTmaWarpSpecializedPingpongEEENS5_IJNSA_ILi64EEESG_NSA_ILi32EEEEEENS_10tfloat32_tENS5_IJlSC_lEEESJ_SK_NS4_8TiledMMAINS4_8MMA_AtomIJNS4_4SM904GMMA29MMA_64x64x8_F32TF32TF32_SS_TNILNSO_7ScaleInE1ELSQ_1EEEEEENS4_6LayoutINS5_IJSC_SC_SC_EEENS5_IJNSA_ILi0EEESV_SV_EEEEENS5_IJNS4_10UnderscoreESY_SY_EEEEENS4_13SM90_TMA_LOADENS4_14ComposedLayoutINS4_7SwizzleILi3ELi4ELi3EEENS4_18smem_ptr_flag_bitsILi32EEENST_INS5_IJNSA_ILi8EEESH_EEENS5_IJSH_SC_EEEEEEEvNS4_8identityENS4_23SM90_TMA_LOAD_MULTICASTES1B_vS1C_EENS_8epilogue10collective6detail29Sm90TmaWarpSpecializedAdapterINS1G_15DefaultEpilogueISJ_SK_SK_NS1F_6thread17LinearCombinationISJ_Li1EffLNS1K_9ScaleType4KindE0ELNS_15FloatRoundStyleE2ESJ_EENS1_15EpilogueDefaultEEEEEvvEEEEvNT_6ParamsE:
[----:B------:R-:W0:Y:S02]  /*0000*/  LDC R1, c[0x0][0x28] ;  /* 0x00000a00ff017b82 */ /* 0x000e240000000800 */
[----:B0-----:R-:W-:Y:S01]  /*0010*/  VIADD R1, R1, 0xfffffff8 ;  /* 0xfffffff801017836 */ /* 0x001fe20000000000 */
[----:B------:R-:W0:Y:S01]  /*0020*/  S2R R4, SR_TID.X ;  /* 0x0000000000047919 */ /* 0x000e220000002100 */
[----:B------:R-:W-:Y:S01]  /*0030*/  ELECT P0, URZ, PT ;  /* 0x00000000003f782f */ /* 0x000fe20003800000 */
[----:B------:R-:W-:Y:S01]  /*0040*/  BSSY B0, `(.L_x_0) ;  /* 0x000000f000007945 */ /* 0x000fe20003800000 */
[--C-:B0-----:R-:W-:Y:S02]  /*0050*/  SHF.R.U32.HI R2, RZ, 0x5, R4.reuse ;  /* 0x00000005ff027819 */ /* 0x101fe40000011604 */
[----:B------:R-:W-:-:S03]  /*0060*/  SHF.R.U32.HI R7, RZ, 0x7, R4 ;  /* 0x00000007ff077819 */ /* 0x000fc60000011604 */
[----:B------:R-:W0:Y:S04]  /*0070*/  SHFL.IDX PT, R5, R2, RZ, 0x1f ;  /* 0x00001fff02057589 */ /* 0x000e2800000e0000 */
[----:B------:R1:W2:Y:S01]  /*0080*/  SHFL.IDX PT, R10, R7, RZ, 0x1f ;  /* 0x00001fff070a7589 */ /* 0x0002a200000e0000 */
[----:B0-----:R-:W-:-:S13]  /*0090*/  ISETP.NE.OR P0, PT, R5, RZ, !P0 ;  /* 0x000000ff0500720c */ /* 0x001fda0004705670 */
[----:B-12---:R-:W-:Y:S05]  /*00a0*/  @P0 BRA `(.L_x_1) ;  /* 0x0000000000200947 */ /* 0x006fea0003800000 */
[----:B------:R-:W-:Y:S02]  /*00b0*/  ULDC.64 UR4, c[0x0][0x198] ;  /* 0x0000660000047ab9 */ /* 0x000fe40000000a00 */
[----:B------:R-:W-:Y:S02]  /*00c0*/  UIADD3 UR6, UP0, UR4, 0xf0, URZ ;  /* 0x000000f004067890 */ /* 0x000fe4000ff1e03f */
[----:B------:R-:W-:Y:S02]  /*00d0*/  UIADD3 UR4, UP1, UR4, 0x1f0, URZ ;  /* 0x000001f004047890 */ /* 0x000fe4000ff3e03f */
[----:B------:R-:W-:Y:S02]  /*00e0*/  UIADD3.X UR7, URZ, UR5, URZ, UP0, !UPT ;  /* 0x000000053f077290 */ /* 0x000fe400087fe43f */
[----:B------:R-:W-:-:S07]  /*00f0*/  UIADD3.X UR5, URZ, UR5, URZ, UP1, !UPT ;  /* 0x000000053f057290 */ /* 0x000fce0008ffe43f */
[----:B------:R0:W-:Y:S02]  /*0100*/  UTMACCTL.PF [UR6] ;  /* 0x00000000060079b9 */ /* 0x0001e40008040000 */
[----:B------:R0:W-:Y:S02]  /*0110*/  UTMACCTL.PF [UR4] ;  /* 0x00000000040079b9 */ /* 0x0001e40008040000 */
[----:B0-----:R-:W-:Y:S01]  /*0120*/  NOP ;  /* 0x0000000000007918 */ /* 0x001fe20000000000 */
.L_x_1:
[----:B------:R-:W-:Y:S05]  /*0130*/  BSYNC B0 ;  /* 0x0000000000007941 */ /* 0x000fea0003800000 */
.L_x_0:
[----:B------:R-:W0:Y:S01]  /*0140*/  SHFL.IDX PT, R8, R2, RZ, 0x1f ;  /* 0x00001fff02087589 */ /* 0x000e2200000e0000 */
[----:B------:R-:W-:-:S04]  /*0150*/  SHF.R.S32.HI R3, RZ, 0x1f, R4 ;  /* 0x0000001fff037819 */ /* 0x000fc80000011404 */
[----:B------:R-:W-:-:S04]  /*0160*/  LEA.HI R3, R3, R4, RZ, 0x7 ;  /* 0x0000000403037211 */ /* 0x000fc800078f38ff */
[----:B------:R-:W-:-:S05]  /*0170*/  LOP3.LUT R3, R3, 0xffffff80, RZ, 0xc0, !PT ;  /* 0xffffff8003037812 */ /* 0x000fca00078ec0ff */
[----:B------:R-:W-:Y:S01]  /*0180*/  IMAD.IADD R3, R4, 0x1, -R3 ;  /* 0x0000000104037824 */ /* 0x000fe200078e0a03 */
[----:B0-----:R-:W-:-:S13]  /*0190*/  ISETP.NE.AND P0, PT, R8, RZ, PT ;  /* 0x000000ff0800720c */ /* 0x001fda0003f05270 */
[----:B------:R-:W-:Y:S05]  /*01a0*/  @P0 BRA `(.L_x_2) ;  /* 0x0000000000b40947 */ /* 0x000fea0003800000 */
[----:B------:R-:W-:Y:S01]  /*01b0*/  ELECT P0, URZ, PT ;  /* 0x00000000003f782f */ /* 0x000fe20003800000 */
[----:B------:R-:W-:-:S12]  /*01c0*/  BSSY B0, `(.L_x_2) ;  /* 0x000002b000007945 */ /* 0x000fd80003800000 */
[----:B------:R-:W-:Y:S05]  /*01d0*/  @!P0 BRA `(.L_x_3) ;  /* 0x0000000000a48947 */ /* 0x000fea0003800000 */
[----:B------:R-:W0:Y:S01]  /*01e0*/  S2UR UR8, SR_CgaCtaId ;  /* 0x00000000000879c3 */ /* 0x000e220000008800 */
[----:B------:R-:W-:Y:S01]  /*01f0*/  UMOV UR4, 0x400 ;  /* 0x0000040000047882 */ /* 0x000fe20000000000 */
[----:B------:R-:W-:Y:S01]  /*0200*/  UMOV UR5, 0x1 ;  /* 0x0000000100057882 */ /* 0x000fe20000000000 */
[----:B------:R-:W-:Y:S02]  /*0210*/  UMOV UR6, 0x4 ;  /* 0x0000000400067882 */ /* 0x000fe40000000000 */
[----:B------:R-:W-:-:S04]  /*0220*/  UIADD3 UR6, -UR6, 0x100000, URZ ;  /* 0x0010000006067890 */ /* 0x000fc8000fffe13f */
[----:B------:R-:W-:Y:S02]  /*0230*/  USHF.L.U32 UR7, UR6, 0xb, URZ ;  /* 0x0000000b06077899 */ /* 0x000fe4000800063f */
[----:B------:R-:W-:Y:S02]  /*0240*/  USHF.L.U32 UR6, UR6, 0x1, URZ ;  /* 0x0000000106067899 */ /* 0x000fe4000800063f */
[----:B0-----:R-:W-:Y:S02]  /*0250*/  ULEA UR8, UR8, UR4, 0x18 ;  /* 0x0000000408087291 */ /* 0x001fe4000f8ec03f */
[----:B------:R-:W-:-:S04]  /*0260*/  UIADD3 UR4, -UR5, 0x100000, URZ ;  /* 0x0010000005047890 */ /* 0x000fc8000fffe13f */
[----:B------:R-:W-:Y:S02]  /*0270*/  USHF.L.U32 UR5, UR4, 0xb, URZ ;  /* 0x0000000b04057899 */ /* 0x000fe4000800063f */
[----:B------:R-:W-:Y:S01]  /*0280*/  USHF.L.U32 UR4, UR4, 0x1, URZ ;  /* 0x0000000104047899 */ /* 0x000fe2000800063f */
[----:B------:R-:W0:Y:S11]  /*0290*/  FENCE.VIEW.ASYNC.S ;  /* 0x00000000000073c6 */ /* 0x000e360000000000 */
[----:B0-----:R0:W1:Y:S01]  /*02a0*/  SYNCS.EXCH.64 URZ, [UR8], UR4 ;  /* 0x00000004083f75b2 */ /* 0x0010620008000100 */
[----:B------:R0:W2:Y:S01]  /*02b0*/  SYNCS.EXCH.64 URZ, [UR8+0x70], UR6 ;  /* 0x00007006083f75b2 */ /* 0x0000a20008000100 */
[----:B------:R0:W3:Y:S01]  /*02c0*/  SYNCS.EXCH.64 URZ, [UR8+0x8], UR4 ;  /* 0x00000804083f75b2 */ /* 0x0000e20008000100 */
[----:B------:R0:W4:Y:S01]  /*02d0*/  SYNCS.EXCH.64 URZ, [UR8+0x78], UR6 ;  /* 0x00007806083f75b2 */ /* 0x0001220008000100 */
[----:B------:R0:W0:Y:S01]  /*02e0*/  SYNCS.EXCH.64 URZ, [UR8+0x10], UR4 ;  /* 0x00001004083f75b2 */ /* 0x0000220008000100 */
        /* <DEDUP_REMOVED lines=23> */
[----:B-1234-:R-:W-:Y:S01]  /*0460*/  NOP ;  /* 0x0000000000007918 */ /* 0x01efe20000000000 */
.L_x_3:
[----:B0-----:R-:W-:Y:S05]  /*0470*/  BSYNC B0 ;  /* 0x0000000000007941 */ /* 0x001fea0003800000 */
.L_x_2:
[----:B------:R-:W0:Y:S01]  /*0480*/  S2UR UR12, SR_CTAID.X ;  /* 0x00000000000c79c3 */ /* 0x000e220000002500 */
[----:B------:R-:W-:Y:S01]  /*0490*/  SHF.R.S32.HI R0, RZ, 0x1f, R3 ;  /* 0x0000001fff007819 */ /* 0x000fe20000011403 */
[----:B------:R-:W1:Y:S01]  /*04a0*/  SHFL.IDX PT, R15, R2, RZ, 0x1f ;  /* 0x00001fff020f7589 */ /* 0x000e6200000e0000 */
[----:B------:R-:W-:Y:S02]  /*04b0*/  SHF.R.S32.HI R11, RZ, 0x1f, R8 ;  /* 0x0000001fff0b7819 */ /* 0x000fe40000011408 */
[----:B------:R-:W-:Y:S02]  /*04c0*/  ELECT P0, URZ, PT ;  /* 0x00000000003f782f */ /* 0x000fe40003800000 */
[----:B------:R-:W-:Y:S01]  /*04d0*/  LEA.HI R6, R0, R3, RZ, 0x3 ;  /* 0x0000000300067211 */ /* 0x000fe200078f18ff */
[----:B------:R2:W3:Y:S01]  /*04e0*/  SHFL.IDX PT, R13, R2, RZ, 0x1f ;  /* 0x00001fff020d7589 */ /* 0x0004e200000e0000 */
[----:B------:R-:W-:Y:S02]  /*04f0*/  LEA.HI R11, R11, R8, RZ, 0x2 ;  /* 0x000000080b0b7211 */ /* 0x000fe400078f10ff */
[----:B------:R-:W-:-:S02]  /*0500*/  ELECT P1, URZ, PT ;  /* 0x00000000003f782f */ /* 0x000fc40003820000 */
[--C-:B------:R-:W-:Y:S01]  /*0510*/  SHF.R.S32.HI R9, RZ, 0x3, R6.reuse ;  /* 0x00000003ff097819 */ /* 0x100fe20000011406 */
[----:B------:R-:W-:Y:S01]  /*0520*/  ULDC UR4, c[0x0][0x150] ;  /* 0x0000540000047ab9 */ /* 0x000fe20000000800 */
[----:B------:R-:W-:Y:S01]  /*0530*/  SHF.R.S32.HI R12, RZ, 0x1f, R6 ;  /* 0x0000001fff0c7819 */ /* 0x000fe20000011406 */
[----:B------:R-:W4:Y:S01]  /*0540*/  LDC R14, c[0x0][0x140] ;  /* 0x00005000ff0e7b82 */ /* 0x000f220000000800 */
[----:B------:R-:W5:Y:S01]  /*0550*/  S2R R6, SR_CTAID.Y ;  /* 0x0000000000067919 */ /* 0x000f620000002600 */
[----:B------:R-:W-:Y:S01]  /*0560*/  LOP3.LUT R11, R11, 0x3ffffffc, RZ, 0xc0, !PT ;  /* 0x3ffffffc0b0b7812 */ /* 0x000fe200078ec0ff */
[----:B------:R-:W-:Y:S01]  /*0570*/  UMOV UR11, 0x80 ;  /* 0x00000080000b7882 */ /* 0x000fe20000000000 */
[----:B------:R-:W-:Y:S01]  /*0580*/  LEA.HI R12, R12, R9, RZ, 0x2 ;  /* 0x000000090c0c7211 */ /* 0x000fe200078f10ff */
[----:B------:R-:W-:Y:S01]  /*0590*/  NOP ;  /* 0x0000000000007918 */ /* 0x000fe20000000000 */
[----:B--2---:R-:W-:Y:S01]  /*05a0*/  SHF.R.S32.HI R2, RZ, 0x1f, R5 ;  /* 0x0000001fff027819 */ /* 0x004fe20000011405 */
[----:B------:R-:W-:Y:S01]  /*05b0*/  IMAD.IADD R11, R8, 0x1, -R11 ;  /* 0x00000001080b7824 */ /* 0x000fe200078e0a0b */
[----:B------:R-:W-:Y:S01]  /*05c0*/  LOP3.LUT R12, R12, 0xfffffffc, RZ, 0xc0, !PT ;  /* 0xfffffffc0c0c7812 */ /* 0x000fe200078ec0ff */
[----:B------:R-:W2:Y:S01]  /*05d0*/  LDC R25, c[0x0][0x148] ;  /* 0x00005200ff197b82 */ /* 0x000ea20000000800 */
[----:B------:R-:W-:Y:S01]  /*05e0*/  LEA.HI R2, R2, R5, RZ, 0x2 ;  /* 0x0000000502027211 */ /* 0x000fe200078f10ff */
[----:B------:R-:W-:Y:S01]  /*05f0*/  NOP ;  /* 0x0000000000007918 */ /* 0x000fe20000000000 */
[C---:B------:R-:W-:Y:S01]  /*0600*/  VIADD R35, R10.reuse, 0xffffffff ;  /* 0xffffffff0a237836 */ /* 0x040fe20000000000 */
[----:B------:R-:W-:Y:S01]  /*0610*/  ISETP.NE.AND P3, PT, R10, RZ, PT ;  /* 0x000000ff0a00720c */ /* 0x000fe20003f65270 */
[----:B------:R-:W-:Y:S01]  /*0620*/  IMAD.IADD R12, R9, 0x1, -R12 ;  /* 0x00000001090c7824 */ /* 0x000fe200078e0a0c */
[----:B0-----:R-:W-:Y:S01]  /*0630*/  I2FP.F32.U32 R9, UR12 ;  /* 0x0000000c00097c45 */ /* 0x001fe20008201000 */
[----:B------:R-:W-:Y:S01]  /*0640*/  IMAD.MOV.U32 R57, RZ, RZ, 0x1 ;  /* 0x00000001ff397424 */ /* 0x000fe200078e00ff */
[----:B-1----:R-:W-:Y:S01]  /*0650*/  ISETP.NE.OR P0, PT, R15, RZ, !P0 ;  /* 0x000000ff0f00720c */ /* 0x002fe20004705670 */
[----:B------:R-:W-:Y:S01]  /*0660*/  IMAD R11, R11, 0x4, R12 ;  /* 0x000000040b0b7824 */ /* 0x000fe200078e020c */
[----:B---3--:R-:W-:Y:S01]  /*0670*/  ISETP.NE.OR P1, PT, R13, RZ, !P1 ;  /* 0x000000ff0d00720c */ /* 0x008fe20004f25670 */
[----:B------:R-:W-:Y:S01]  /*0680*/  FMUL R9, R9, UR4 ;  /* 0x0000000409097c20 */ /* 0x000fe20008400000 */
[----:B------:R-:W0:Y:S01]  /*0690*/  LDC R13, c[0x0][0x144] ;  /* 0x00005100ff0d7b82 */ /* 0x000e220000000800 */
[----:B------:R-:W-:Y:S01]  /*06a0*/  LOP3.LUT R2, R2, 0xfffffffc, RZ, 0xc0, !PT ;  /* 0xfffffffc02027812 */ /* 0x000fe200078ec0ff */
[----:B------:R-:W-:Y:S01]  /*06b0*/  ULDC UR4, c[0x0][0x154] ;  /* 0x0000550000047ab9 */ /* 0x000fe20000000800 */
[----:B------:R-:W-:Y:S01]  /*06c0*/  SHF.R.S32.HI R8, RZ, 0x1f, R11 ;  /* 0x0000001fff087819 */ /* 0x000fe2000001140b */
[----:B------:R-:W-:Y:S01]  /*06d0*/  IMAD.SHL.U32 R56, R11, 0x4, RZ ;  /* 0x000000040b387824 */ /* 0x000fe200078e00ff */
[----:B------:R-:W1:Y:S01]  /*06e0*/  F2I.U32.TRUNC.NTZ R9, R9 ;  /* 0x0000000900097305 */ /* 0x000e62000020f000 */
[----:B------:R-:W-:Y:S01]  /*06f0*/  IMAD.IADD R5, R5, 0x1, -R2 ;  /* 0x0000000105057824 */ /* 0x000fe200078e0a02 */
[----:B------:R-:W-:-:S02]  /*0700*/  LEA.HI R8, R8, R11, RZ, 0x2 ;  /* 0x0000000b08087211 */ /* 0x000fc400078f10ff */
[----:B------:R-:W-:Y:S01]  /*0710*/  VOTEU.ALL UP2, P0 ;  /* 0x00000000003f7886 */ /* 0x000fe20000040000 */
[----:B------:R-:W-:Y:S01]  /*0720*/  LOP3.LUT R56, R11, 0xc, R56, 0x78, !PT ;  /* 0x0000000c0b387812 */ /* 0x000fe200078e7838 */
[----:B------:R-:W-:Y:S01]  /*0730*/  VOTEU.ALL UP3, P1 ;  /* 0x00000000003f7886 */ /* 0x000fe20000860000 */
[----:B-----5:R-:W-:Y:S01]  /*0740*/  I2FP.F32.U32 R2, R6 ;  /* 0x0000000600027245 */ /* 0x020fe20000201000 */
[----:B------:R-:W-:Y:S01]  /*0750*/  VOTEU.ALL UP4, P1 ;  /* 0x00000000003f7886 */ /* 0x000fe20000880000 */
[----:B------:R-:W3:Y:S01]  /*0760*/  @!UP2 S2UR UR7, SR_CgaCtaId ;  /* 0x000000000007a9c3 */ /* 0x000ee20000008800 */
[----:B------:R-:W-:Y:S01]  /*0770*/  LOP3.LUT R8, R8, 0xfffffffc, RZ, 0xc0, !PT ;  /* 0xfffffffc08087812 */ /* 0x000fe200078ec0ff */
[----:B------:R-:W-:Y:S01]  /*0780*/  @!UP2 UMOV UR6, 0x400 ;  /* 0x000004000006a882 */ /* 0x000fe20000000000 */
[----:B------:R-:W-:Y:S01]  /*0790*/  FMUL R2, R2, UR4 ;  /* 0x0000000402027c20 */ /* 0x000fe20008400000 */
[----:B------:R-:W-:Y:S01]  /*07a0*/  UMOV UR4, 0x20 ;  /* 0x0000002000047882 */ /* 0x000fe20000000000 */
[----:B------:R-:W-:Y:S01]  /*07b0*/  @!UP3 UMOV UR9, 0x400 ;  /* 0x000004000009b882 */ /* 0x000fe20000000000 */
[----:B-1----:R-:W-:Y:S01]  /*07c0*/  IMAD.MOV R12, RZ, RZ, -R9 ;  /* 0x000000ffff0c7224 */ /* 0x002fe200078e0a09 */
[----:B------:R-:W-:-:S04]  /*07d0*/  @!UP2 UIADD3 UR4, -UR4, 0x100000, URZ ;  /* 0x001000000404a890 */ /* 0x000fc8000fffe13f */
[----:B------:R-:W-:Y:S02]  /*07e0*/  @!UP2 USHF.L.U32 UR5, UR4, 0xb, URZ ;  /* 0x0000000b0405a899 */ /* 0x000fe4000800063f */
[----:B------:R-:W-:Y:S01]  /*07f0*/  @!UP2 USHF.L.U32 UR4, UR4, 0x1, URZ ;  /* 0x000000010404a899 */ /* 0x000fe2000800063f */
[----:B------:R-:W1:Y:S01]  /*0800*/  @!UP3 S2UR UR10, SR_CgaCtaId ;  /* 0x00000000000ab9c3 */ /* 0x000e620000008800 */
[----:B------:R-:W-:Y:S01]  /*0810*/  IMAD.IADD R8, R11, 0x1, -R8 ;  /* 0x000000010b087824 */ /* 0x000fe200078e0a08 */
[----:B------:R-:W5:Y:S01]  /*0820*/  F2I.U32.TRUNC.NTZ R2, R2 ;  /* 0x0000000200027305 */ /* 0x000f62000020f000 */
[----:B0-----:R-:W-:Y:S01]  /*0830*/  IMAD R21, R13, R12, UR12 ;  /* 0x0000000c0d157e24 */ /* 0x001fe2000f8e020c */
[----:B------:R-:W-:Y:S01]  /*0840*/  VOTEU.ALL UP5, P1 ;  /* 0x00000000003f7886 */ /* 0x000fe200008a0000 */
[----:B----4-:R-:W-:Y:S01]  /*0850*/  ISETP.EQ.U32.AND P2, PT, R14, 0x1, PT ;  /* 0x000000010e00780c */ /* 0x010fe20003f42070 */
[----:B------:R-:W-:Y:S01]  /*0860*/  VOTEU.ALL UP0, P0 ;  /* 0x00000000003f7886 */ /* 0x000fe20000000000 */
[----:B------:R-:W-:Y:S01]  /*0870*/  VOTEU.ALL UP1, P0 ;  /* 0x00000000003f7886 */ /* 0x000fe20000020000 */
[----:B------:R-:W-:Y:S01]  /*0880*/  ISETP.NE.AND P4, PT, R8, R21, PT ;  /* 0x000000150800720c */ /* 0x000fe20003f85270 */
[----:B------:R0:W4:Y:S01]  /*0890*/  SHFL.IDX PT, R14, R7, RZ, 0x1f ;  /* 0x00001fff070e7589 */ /* 0x00012200000e0000 */
[----:B------:R-:W-:-:S02]  /*08a0*/  LOP3.LUT P0, RZ, R3, 0x7, RZ, 0xc0, !PT ;  /* 0x0000000703ff7812 */ /* 0x000fc4000780c0ff */
[----:B------:R-:W-:Y:S02]  /*08b0*/  ISETP.GE.U32.AND P6, PT, R35, 0x2, PT ;  /* 0x000000022300780c */ /* 0x000fe40003fc6070 */
[----:B------:R-:W-:Y:S01]  /*08c0*/  ISETP.LT.U32.AND P0, PT, R56, 0x4, !P0 ;  /* 0x000000043800780c */ /* 0x000fe20004701070 */
[----:B---3--:R-:W-:Y:S01]  /*08d0*/  @!UP2 ULEA UR8, UR7, UR6, 0x18 ;  /* 0x000000060708a291 */ /* 0x008fe2000f8ec03f */
[----:B-----5:R-:W-:Y:S01]  /*08e0*/  IMAD.MOV R20, RZ, RZ, -R2 ;  /* 0x000000ffff147224 */ /* 0x020fe200078e0a02 */
[----:B------:R-:W-:-:S04]  /*08f0*/  @!UP3 UIADD3 UR6, -UR11, 0x100000, URZ ;  /* 0x001000000b06b890 */ /* 0x000fc8000fffe13f */
[----:B------:R-:W-:Y:S02]  /*0900*/  @!UP3 USHF.L.U32 UR7, UR6, 0xb, URZ ;  /* 0x0000000b0607b899 */ /* 0x000fe4000800063f */
[----:B------:R-:W-:Y:S01]  /*0910*/  @!UP3 USHF.L.U32 UR6, UR6, 0x1, URZ ;  /* 0x000000010606b899 */ /* 0x000fe2000800063f */
[----:B------:R-:W-:Y:S01]  /*0920*/  VOTEU.ALL UP2, P1 ;  /* 0x00000000003f7886 */ /* 0x000fe20000840000 */
[----:B------:R-:W-:Y:S01]  /*0930*/  @P4 SHF.R.S32.HI R9, RZ, 0x1f, R56 ;  /* 0x0000001fff094819 */ /* 0x000fe20000011438 */
[----:B--2---:R-:W-:Y:S01]  /*0940*/  IMAD R2, R25, R20, R6 ;  /* 0x0000001419027224 */ /* 0x004fe200078e0206 */
[----:B-1----:R-:W-:Y:S02]  /*0950*/  @!UP3 ULEA UR9, UR10, UR9, 0x18 ;  /* 0x000000090a09b291 */ /* 0x002fe4000f8ec03f */
[----:B------:R-:W-:Y:S01]  /*0960*/  @P4 LEA.HI R9, R9, R56, RZ, 0x2 ;  /* 0x0000003809094211 */ /* 0x000fe200078f10ff */
[----:B------:R-:W-:Y:S01]  /*0970*/  VOTEU.ALL UP3, P1 ;  /* 0x00000000003f7886 */ /* 0x000fe20000860000 */
[----:B------:R-:W-:Y:S01]  /*0980*/  ISETP.NE.AND P1, PT, R5, 0x3, PT ;  /* 0x000000030500780c */ /* 0x000fe20003f25270 */
[----:B------:R-:W1:Y:S02]  /*0990*/  FENCE.VIEW.ASYNC.S ;  /* 0x00000000000073c6 */ /* 0x000e640000000000 */
[----:B-1----:R0:W1:Y:S01]  /*09a0*/  @!UP0 SYNCS.EXCH.64 URZ, [UR8+0x110], UR4 ;  /* 0x00011004083f85b2 */ /* 0x0020620008000100 */
[----:B------:R-:W-:-:S02]  /*09b0*/  @P4 SHF.R.S32.HI R9, RZ, 0x2, R9 ;  /* 0x00000002ff094819 */ /* 0x000fc40000011409 */
[----:B------:R-:W-:Y:S02]  /*09c0*/  ISETP.EQ.OR P1, PT, R5, RZ, !P1 ;  /* 0x000000ff0500720c */ /* 0x000fe40004f22670 */
[----:B------:R-:W-:Y:S02]  /*09d0*/  @P4 ISETP.NE.AND P5, PT, R9, R2, PT ;  /* 0x000000020900420c */ /* 0x000fe40003fa5270 */
[----:B------:R-:W-:Y:S02]  /*09e0*/  ISETP.EQ.AND P1, PT, R10, RZ, P1 ;  /* 0x000000ff0a00720c */ /* 0x000fe40000f22270 */
[----:B------:R-:W-:Y:S02]  /*09f0*/  SEL R2, RZ, 0x1, !P0 ;  /* 0x00000001ff027807 */ /* 0x000fe40004000000 */
[----:B------:R-:W-:Y:S02]  /*0a00*/  @P4 SEL R57, RZ, 0x1, P5 ;  /* 0x00000001ff394807 */ /* 0x000fe40002800000 */
[----:B------:R-:W-:-:S02]  /*0a10*/  SEL R16, RZ, 0x1, !P1 ;  /* 0x00000001ff107807 */ /* 0x000fc40004800000 */
[----:B------:R-:W-:Y:S01]  /*0a20*/  LOP3.LUT R57, R57, R2, RZ, 0xc0, !PT ;  /* 0x0000000239397212 */ /* 0x000fe200078ec0ff */
[----:B------:R0:W2:Y:S01]  /*0a30*/  @!UP1 SYNCS.EXCH.64 URZ, [UR8+0x118], UR4 ;  /* 0x00011804083f95b2 */ /* 0x0000a20008000100 */
[----:B------:R-:W-:Y:S01]  /*0a40*/  NOP ;  /* 0x0000000000007918 */ /* 0x000fe20000000000 */
[----:B------:R-:W-:Y:S01]  /*0a50*/  SEL R16, R16, 0x2, P6 ;  /* 0x0000000210107807 */ /* 0x000fe20003000000 */
[----:B------:R0:W3:Y:S01]  /*0a60*/  @!UP2 SYNCS.EXCH.64 URZ, [UR9+0xf0], UR6 ;  /* 0x0000f006093fa5b2 */ /* 0x0000e20008000100 */
[----:B------:R0:W0:Y:S01]  /*0a70*/  @!UP3 SYNCS.EXCH.64 URZ, [UR9+0xf8], UR6 ;  /* 0x0000f806093fb5b2 */ /* 0x0000220008000100 */
[----:B------:R0:W0:Y:S01]  /*0a80*/  @!UP4 SYNCS.EXCH.64 URZ, [UR9+0x100], UR6 ;  /* 0x00010006093fc5b2 */ /* 0x0000220008000100 */
[----:B------:R0:W0:Y:S01]  /*0a90*/  @!UP5 SYNCS.EXCH.64 URZ, [UR9+0x108], UR6 ;  /* 0x00010806093fd5b2 */ /* 0x0000220008000100 */
[----:B------:R-:W-:Y:S01]  /*0aa0*/  NOP ;  /* 0x0000000000007918 */ /* 0x000fe20000000000 */
[----:B-1--4-:R-:W-:Y:S05]  /*0ab0*/  @!P2 BRA `(.L_x_4) ;  /* 0x000000000008a947 */ /* 0x012fea0003800000 */
[----:B0-23--:R-:W-:Y:S01]  /*0ac0*/  UCGABAR_ARV ;  /* 0x00000000000079c7 */ /* 0x00dfe20008000000 */
[----:B------:R-:W-:Y:S05]  /*0ad0*/  BRA `(.L_x_5) ;  /* 0x0000000000047947 */ /* 0x000fea0003800000 */
.L_x_4:
[----:B0-23--:R-:W-:Y:S01]  /*0ae0*/  NOP ;  /* 0x0000000000007918 */ /* 0x00dfe20000000000 */
.L_x_5:
[----:B------:R-:W-:Y:S01]  /*0af0*/  ULDC.64 UR4, c[0x0][0x598] ;  /* 0x0001660000047ab9 */ /* 0x000fe20000000a00 */
[----:B------:R-:W-:Y:S01]  /*0b00*/  ULDC.64 UR36, c[0x0][0x208] ;  /* 0x0000820000247ab9 */ /* 0x000fe20000000a00 */
[----:B------:R-:W-:-:S04]  /*0b10*/  ISETP.NE.U32.AND P0, PT, RZ, UR4, PT ;  /* 0x00000004ff007c0c */ /* 0x000fc8000bf05070 */
[----:B------:R-:W-:-:S13]  /*0b20*/  ISETP.NE.AND.EX P0, PT, RZ, UR5, PT, P0 ;  /* 0x00000005ff007c0c */ /* 0x000fda000bf05300 */
[----:B------:R-:W-:Y:S05]  /*0b30*/  @!P0 BRA `(.L_x_6) ;  /* 0x00000000001c8947 */ /* 0x000fea0003800000 */
[----:B------:R-:W0:Y:S02]  /*0b40*/  LDC.64 R8, c[0x0][0x598] ;  /* 0x00016600ff087b82 */ /* 0x000e240000000a00 */
[----:B0-----:R-:W2:Y:S02]  /*0b50*/  LDG.E.64 R8, desc[UR36][R8.64] ;  /* 0x0000002408087981 */ /* 0x001ea4000c1e1b00 */
[----:B--2---:R-:W-:-:S04]  /*0b60*/  ISETP.NE.U32.AND P0, PT, R8, RZ, PT ;  /* 0x000000ff0800720c */ /* 0x004fc80003f05070 */
[----:B------:R-:W-:-:S13]  /*0b70*/  ISETP.NE.AND.EX P0, PT, R9, RZ, PT, P0 ;  /* 0x000000ff0900720c */ /* 0x000fda0003f05300 */
[----:B------:R-:W-:Y:S05]  /*0b80*/  @!P0 BRA `(.L_x_6) ;  /* 0x0000000000088947 */ /* 0x000fea0003800000 */
[----:B------:R0:W5:Y:S01]  /*0b90*/  LD.E R58, desc[UR36][R8.64] ;  /* 0x00000024083a7980 */ /* 0x000162000c101900 */
[----:B------:R-:W-:Y:S05]  /*0ba0*/  BRA `(.L_x_7) ;  /* 0x0000000000247947 */ /* 0x000fea0003800000 */
.L_x_6:
[----:B------:R-:W-:Y:S02]  /*0bb0*/  ULDC.64 UR4, c[0x0][0x588] ;  /* 0x0001620000047ab9 */ /* 0x000fe40000000a00 */
[----:B------:R-:W-:-:S04]  /*0bc0*/  ISETP.NE.U32.AND P0, PT, RZ, UR4, PT ;  /* 0x00000004ff007c0c */ /* 0x000fc8000bf05070 */
[----:B------:R-:W-:-:S13]  /*0bd0*/  ISETP.NE.AND.EX P0, PT, RZ, UR5, PT, P0 ;  /* 0x00000005ff007c0c */ /* 0x000fda000bf05300 */
[----:B------:R-:W-:Y:S05]  /*0be0*/  @!P0 BRA `(.L_x_8) ;  /* 0x00000000000c8947 */ /* 0x000fea0003800000 */
[----:B------:R-:W0:Y:S02]  /*0bf0*/  LDC.64 R58, c[0x0][0x588] ;  /* 0x00016200ff3a7b82 */ /* 0x000e240000000a00 */
[----:B0-----:R1:W5:Y:S01]  /*0c00*/  LDG.E R58, desc[UR36][R58.64] ;  /* 0x000000243a3a7981 */ /* 0x001362000c1e1900 */
[----:B------:R-:W-:Y:S05]  /*0c10*/  BRA `(.L_x_7) ;  /* 0x0000000000087947 */ /* 0x000fea0003800000 */
.L_x_8:
[----:B------:R-:W-:Y:S02]  /*0c20*/  ULDC UR4, c[0x0][0x580] ;  /* 0x0001600000047ab9 */ /* 0x000fe40000000800 */
[----:B------:R-:W-:-:S07]  /*0c30*/  IMAD.U32 R58, RZ, RZ, UR4 ;  /* 0x00000004ff3a7e24 */ /* 0x000fce000f8e00ff */
.L_x_7:
[----:B------:R-:W-:Y:S02]  /*0c40*/  ULDC.64 UR4, c[0x0][0x5a0] ;  /* 0x0001680000047ab9 */ /* 0x000fe40000000a00 */
[----:B------:R-:W-:-:S04]  /*0c50*/  ISETP.NE.U32.AND P0, PT, RZ, UR4, PT ;  /* 0x00000004ff007c0c */ /* 0x000fc8000bf05070 */
[----:B------:R-:W-:-:S13]  /*0c60*/  ISETP.NE.AND.EX P0, PT, RZ, UR5, PT, P0 ;  /* 0x00000005ff007c0c */ /* 0x000fda000bf05300 */
[----:B------:R-:W-:Y:S05]  /*0c70*/  @!P0 BRA `(.L_x_9) ;  /* 0x00000000001c8947 */ /* 0x000fea0003800000 */
[----:B0-----:R-:W0:Y:S02]  /*0c80*/  LDC.64 R8, c[0x0][0x5a0] ;  /* 0x00016800ff087b82 */ /* 0x001e240000000a00 */
[----:B0-----:R-:W2:Y:S02]  /*0c90*/  LDG.E.64 R8, desc[UR36][R8.64] ;  /* 0x0000002408087981 */ /* 0x001ea4000c1e1b00 */
[----:B--2---:R-:W-:-:S04]  /*0ca0*/  ISETP.NE.U32.AND P0, PT, R8, RZ, PT ;  /* 0x000000ff0800720c */ /* 0x004fc80003f05070 */
[----:B------:R-:W-:-:S13]  /*0cb0*/  ISETP.NE.AND.EX P0, PT, R9, RZ, PT, P0 ;  /* 0x000000ff0900720c */ /* 0x000fda0003f05300 */
[----:B------:R-:W-:Y:S05]  /*0cc0*/  @!P0 BRA `(.L_x_9) ;  /* 0x0000000000088947 */ /* 0x000fea0003800000 */
[----:B-1----:R0:W5:Y:S01]  /*0cd0*/  LD.E R59, desc[UR36][R8.64] ;  /* 0x00000024083b7980 */ /* 0x002162000c101900 */
[----:B------:R-:W-:Y:S05]  /*0ce0*/  BRA `(.L_x_10) ;  /* 0x0000000000247947 */ /* 0x000fea0003800000 */
.L_x_9:
[----:B------:R-:W-:Y:S02]  /*0cf0*/  ULDC.64 UR4, c[0x0][0x590] ;  /* 0x0001640000047ab9 */ /* 0x000fe40000000a00 */
[----:B------:R-:W-:-:S04]  /*0d00*/  ISETP.NE.U32.AND P0, PT, RZ, UR4, PT ;  /* 0x00000004ff007c0c */ /* 0x000fc8000bf05070 */
[----:B------:R-:W-:-:S13]  /*0d10*/  ISETP.NE.AND.EX P0, PT, RZ, UR5, PT, P0 ;  /* 0x00000005ff007c0c */ /* 0x000fda000bf05300 */
[----:B------:R-:W-:Y:S05]  /*0d20*/  @!P0 BRA `(.L_x_11) ;  /* 0x00000000000c8947 */ /* 0x000fea0003800000 */
[----:B0-----:R-:W1:Y:S02]  /*0d30*/  LDC.64 R8, c[0x0][0x590] ;  /* 0x00016400ff087b82 */ /* 0x001e640000000a00 */
[----:B-1----:R1:W5:Y:S01]  /*0d40*/  LDG.E R59, desc[UR36][R8.64] ;  /* 0x00000024083b7981 */ /* 0x002362000c1e1900 */
[----:B------:R-:W-:Y:S05]  /*0d50*/  BRA `(.L_x_10) ;  /* 0x0000000000087947 */ /* 0x000fea0003800000 */
.L_x_11:
[----:B------:R-:W-:Y:S02]  /*0d60*/  ULDC UR4, c[0x0][0x584] ;  /* 0x0001610000047ab9 */ /* 0x000fe40000000800 */
[----:B-1----:R-:W-:-:S07]  /*0d70*/  IMAD.U32 R59, RZ, RZ, UR4 ;  /* 0x00000004ff3b7e24 */ /* 0x002fce000f8e00ff */
.L_x_10:
[----:B------:R-:W2:Y:S01]  /*0d80*/  LDC R2, c[0x0][0x65c] ;  /* 0x00019700ff027b82 */ /* 0x000ea20000000800 */
[----:B------:R-:W-:Y:S01]  /*0d90*/  ULDC UR6, c[0x0][0x28c] ;  /* 0x0000a30000067ab9 */ /* 0x000fe20000000800 */
[----:B------:R-:W-:Y:S01]  /*0da0*/  ISETP.NE.AND P0, PT, R10, 0x2, PT ;  /* 0x000000020a00780c */ /* 0x000fe20003f05270 */
[----:B------:R-:W-:Y:S01]  /*0db0*/  UIADD3 UR6, UR6, 0x1f, URZ ;  /* 0x0000001f06067890 */ /* 0x000fe2000fffe03f */
[----:B01----:R-:W-:Y:S01]  /*0dc0*/  IMAD.U32 R8, RZ, RZ, UR12 ;  /* 0x0000000cff087e24 */ /* 0x003fe2000f8e00ff */
[----:B------:R-:W-:Y:S01]  /*0dd0*/  UMOV UR38, URZ ;  /* 0x0000003f00267c82 */ /* 0x000fe20008000000 */
[----:B------:R-:W-:Y:S01]  /*0de0*/  IMAD.MOV.U32 R9, RZ, RZ, RZ ;  /* 0x000000ffff097224 */ /* 0x000fe200078e00ff */
[----:B------:R-:W-:Y:S01]  /*0df0*/  USHF.R.S32.HI UR7, URZ, 0x1f, UR6 ;  /* 0x0000001f3f077899 */ /* 0x000fe20008011406 */
[----:B------:R-:W-:Y:S01]  /*0e00*/  UMOV UR39, URZ ;  /* 0x0000003f00277c82 */ /* 0x000fe20008000000 */
[----:B------:R-:W-:Y:S02]  /*0e10*/  ULDC.64 UR8, c[0x0][0x650] ;  /* 0x0001940000087ab9 */ /* 0x000fe40000000a00 */
[----:B------:R-:W-:-:S04]  /*0e20*/  ULEA.HI UR7, UR7, UR6, URZ, 0x5 ;  /* 0x0000000607077291 */ /* 0x000fc8000f8f283f */
[----:B------:R-:W-:Y:S01]  /*0e30*/  USHF.R.S32.HI UR40, URZ, 0x5, UR7 ;  /* 0x000000053f287899 */ /* 0x000fe20008011407 */
[----:B--2---:R-:W-:-:S13]  /*0e40*/  ISETP.NE.AND P1, PT, R2, 0x1, PT ;  /* 0x000000010200780c */ /* 0x004fda0003f25270 */
[----:B------:R-:W0:Y:S01]  /*0e50*/  @P1 LDC R19, c[0x0][0x10] ;  /* 0x00000400ff131b82 */ /* 0x000e220000000800 */
[----:B------:R-:W-:Y:S02]  /*0e60*/  @P1 IMAD.MOV.U32 R7, RZ, RZ, RZ ;  /* 0x000000ffff071224 */ /* 0x000fe400078e00ff */
[----:B------:R-:W-:-:S05]  /*0e70*/  @P1 IMAD.MOV.U32 R17, RZ, RZ, RZ ;  /* 0x000000ffff111224 */ /* 0x000fca00078e00ff */
[----:B------:R-:W1:Y:S01]  /*0e80*/  @!P1 LDC R11, c[0x0][0xc] ;  /* 0x00000300ff0b9b82 */ /* 0x000e620000000800 */
[----:B------:R-:W-:Y:S01]  /*0e90*/  ULDC UR4, c[0x0][0xc] ;  /* 0x0000030000047ab9 */ /* 0x000fe20000000800 */
[----:B------:R-:W-:Y:S02]  /*0ea0*/  ULDC UR5, c[0x0][0x10] ;  /* 0x0000040000057ab9 */ /* 0x000fe40000000800 */
[----:B------:R-:W-:-:S04]  /*0eb0*/  UIMAD.WIDE.U32 UR4, UR4, UR5, URZ ;  /* 0x00000005040472a5 */ /* 0x000fc8000f8e003f */
[----:B------:R-:W2:Y:S01]  /*0ec0*/  LDC R2, c[0x0][0x14] ;  /* 0x00000500ff027b82 */ /* 0x000ea20000000800 */
[----:B0-----:R-:W-:-:S04]  /*0ed0*/  @P1 IMAD.WIDE.U32 R18, R19, UR12, R6 ;  /* 0x0000000c13121c25 */ /* 0x001fc8000f8e0006 */
[----:B------:R-:W-:Y:S02]  /*0ee0*/  @P1 IMAD.IADD R17, R19, 0x1, R17 ;  /* 0x0000000113111824 */ /* 0x000fe400078e0211 */
[----:B-1----:R-:W-:-:S04]  /*0ef0*/  @!P1 IMAD.WIDE.U32 R8, R6, R11, R8 ;  /* 0x0000000b06089225 */ /* 0x002fc800078e0008 */
[----:B------:R-:W-:Y:S02]  /*0f00*/  @!P1 IMAD.MOV.U32 R18, RZ, RZ, R8 ;  /* 0x000000ffff129224 */ /* 0x000fe400078e0008 */
[----:B------:R-:W-:Y:S02]  /*0f10*/  @!P1 IMAD.MOV.U32 R17, RZ, RZ, R9 ;  /* 0x000000ffff119224 */ /* 0x000fe400078e0009 */
[----:B--2---:R-:W-:-:S04]  /*0f20*/  IMAD.WIDE.U32 R12, R2, UR4, RZ ;  /* 0x00000004020c7c25 */ /* 0x004fc8000f8e00ff */
[----:B------:R-:W-:Y:S01]  /*0f30*/  IMAD R23, R2, UR5, RZ ;  /* 0x0000000502177c24 */ /* 0x000fe2000f8e02ff */
[----:B------:R0:W-:Y:S03]  /*0f40*/  STL.64 [R1], R12 ;  /* 0x0000000c01007387 */ /* 0x0001e60000100a00 */
[----:B------:R-:W-:Y:S01]  /*0f50*/  IMAD.IADD R23, R13, 0x1, R23 ;  /* 0x000000010d177824 */ /* 0x000fe200078e0217 */
[----:B------:R-:W-:Y:S06]  /*0f60*/  @P0 BRA `(.L_x_12) ;  /* 0x0000000000240947 */ /* 0x000fec0003800000 */
[----:B------:R-:W-:Y:S01]  /*0f70*/  USHF.R.U32.HI UR4, URZ, 0x1, UR40 ;  /* 0x000000013f047899 */ /* 0x000fe20008011628 */
[----:B------:R-:W-:Y:S01]  /*0f80*/  IADD3 R18, P0, R18, R12, RZ ;  /* 0x0000000c12127210 */ /* 0x000fe20007f1e0ff */
[----:B------:R-:W-:Y:S02]  /*0f90*/  UISETP.GE.U32.AND UP0, UPT, UR40, 0xe, UPT ;  /* 0x0000000e2800788c */ /* 0x000fe4000bf06070 */
[----:B------:R-:W-:Y:S02]  /*0fa0*/  UIMAD.WIDE.U32 UR4, UR4, -0x6db6db6d, URZ ;  /* 0x92492493040478a5 */ /* 0x000fe4000f8e003f */
[----:B------:R-:W-:Y:S01]  /*0fb0*/  IMAD.X R17, R23, 0x1, R17, P0 ;  /* 0x0000000117117824 */ /* 0x000fe200000e0611 */
[----:B------:R-:W-:Y:S01]  /*0fc0*/  UMOV UR39, URZ ;  /* 0x0000003f00277c82 */ /* 0x000fe20008000000 */
[----:B------:R-:W-:-:S04]  /*0fd0*/  USHF.R.U32.HI UR4, URZ, 0x2, UR5 ;  /* 0x000000023f047899 */ /* 0x000fc80008011605 */
[----:B------:R-:W-:Y:S02]  /*0fe0*/  UIMAD UR38, UR4, -0xe, UR40 ;  /* 0xfffffff2042678a4 */ /* 0x000fe4000f8e0228 */
[----:B------:R-:W-:-:S12]  /*0ff0*/  @UP0 ULOP3.LUT UR39, UR4, 0x1, URZ, 0xc0, !UPT ;  /* 0x0000000104270892 */ /* 0x000fd8000f8ec03f */
.L_x_12:
[----:B------:R-:W-:Y:S01]  /*1000*/  ISETP.GE.U32.AND P0, PT, R18, UR8, PT ;  /* 0x0000000812007c0c */ /* 0x000fe2000bf06070 */
[----:B------:R-:W-:Y:S01]  /*1010*/  IMAD.MOV.U32 R19, RZ, RZ, -0x1 ;  /* 0xffffffffff137424 */ /* 0x000fe200078e00ff */
[----:B------:R-:W-:Y:S01]  /*1020*/  PRMT R8, RZ, 0x7610, R8 ;  /* 0x00007610ff087816 */ /* 0x000fe20000000008 */
[----:B------:R-:W-:Y:S01]  /*1030*/  IMAD.MOV.U32 R22, RZ, RZ, -0x1 ;  /* 0xffffffffff167424 */ /* 0x000fe200078e00ff */
[----:B------:R-:W-:Y:S01]  /*1040*/  ISETP.GE.U32.AND.EX P0, PT, R17, UR9, PT, P0 ;  /* 0x0000000911007c0c */ /* 0x000fe2000bf06100 */
[----:B------:R-:W-:-:S12]  /*1050*/  IMAD.MOV.U32 R2, RZ, RZ, -0x1 ;  /* 0xffffffffff027424 */ /* 0x000fd800078e00ff */
[----:B------:R-:W-:Y:S05]  /*1060*/  @P0 BRA `(.L_x_13) ;  /* 0x00000004002c0947 */ /* 0x000fea0003800000 */
[----:B------:R-:W1:Y:S01]  /*1070*/  LDC.64 R26, c[0x0][0x628] ;  /* 0x00018a00ff1a7b82 */ /* 0x000e620000000a00 */
[----:B------:R-:W-:Y:S02]  /*1080*/  IMAD.MOV.U32 R8, RZ, RZ, R18 ;  /* 0x000000ffff087224 */ /* 0x000fe400078e0012 */
[----:B------:R-:W-:-:S05]  /*1090*/  IMAD.MOV.U32 R9, RZ, RZ, R17 ;  /* 0x000000ffff097224 */ /* 0x000fca00078e0011 */
[----:B------:R-:W2:Y:S08]  /*10a0*/  LDC R2, c[0x0][0x630] ;  /* 0x00018c00ff027b82 */ /* 0x000eb00000000800 */
[----:B------:R-:W3:Y:S01]  /*10b0*/  LDC.64 R28, c[0x0][0x620] ;  /* 0x00018800ff1c7b82 */ /* 0x000ee20000000a00 */
[----:B-1----:R-:W-:-:S04]  /*10c0*/  ISETP.NE.U32.AND P0, PT, R26, RZ, PT ;  /* 0x000000ff1a00720c */ /* 0x002fc80003f05070 */
[----:B------:R-:W-:-:S13]  /*10d0*/  ISETP.NE.AND.EX P0, PT, R27, RZ, PT, P0 ;  /* 0x000000ff1b00720c */ /* 0x000fda0003f05300 */
[----:B--23--:R-:W-:Y:S05]  /*10e0*/  @!P0 BRA `(.L_x_14) ;  /* 0x0000000000288947 */ /* 0x00cfea0003800000 */
[----:B0-----:R-:W0:Y:S02]  /*10f0*/  LDC R13, c[0x0][0x634] ;  /* 0x00018d00ff0d7b82 */ /* 0x001e240000000800 */
[----:B0-----:R-:W-:-:S05]  /*1100*/  IADD3 R13, P0, R18, R13, RZ ;  /* 0x0000000d120d7210 */ /* 0x001fca0007f1e0ff */
[----:B------:R-:W-:-:S04]  /*1110*/  IMAD.X R15, RZ, RZ, R17, P0 ;  /* 0x000000ffff0f7224 */ /* 0x000fc800000e0611 */
[----:B------:R-:W-:-:S04]  /*1120*/  IMAD.WIDE.U32 R8, R15, R26, RZ ;  /* 0x0000001a0f087225 */ /* 0x000fc800078e00ff */
[----:B------:R-:W-:-:S04]  /*1130*/  IMAD.WIDE.U32 R10, P0, R13, R27, R8 ;  /* 0x0000001b0d0a7225 */ /* 0x000fc80007800008 */
[----:B------:R-:W-:-:S04]  /*1140*/  IMAD.WIDE.U32 R8, R13, R26, RZ ;  /* 0x0000001a0d087225 */ /* 0x000fc800078e00ff */
[----:B------:R-:W-:Y:S01]  /*1150*/  IMAD.X R13, RZ, RZ, RZ, P0 ;  /* 0x000000ffff0d7224 */ /* 0x000fe200000e06ff */
[----:B------:R-:W-:Y:S01]  /*1160*/  IADD3 RZ, P0, R9, R10, RZ ;  /* 0x0000000a09ff7210 */ /* 0x000fe20007f1e0ff */
[----:B------:R-:W-:-:S04]  /*1170*/  IMAD.MOV.U32 R12, RZ, RZ, R11 ;  /* 0x000000ffff0c7224 */ /* 0x000fc800078e000b */
[----:B------:R-:W-:-:S08]  /*1180*/  IMAD.WIDE.U32.X R8, R15, R27, R12, P0 ;  /* 0x0000001b0f087225 */ /* 0x000fd000000e040c */
.L_x_14:
[----:B------:R-:W1:Y:S01]  /*1190*/  LDC.64 R32, c[0x0][0x640] ;  /* 0x00019000ff207b82 */ /* 0x000e620000000a00 */
[-C--:B------:R-:W-:Y:S01]  /*11a0*/  SHF.R.U64 R30, R8, R2.reuse, R9 ;  /* 0x00000002081e7219 */ /* 0x080fe20000001209 */
[----:B------:R-:W-:Y:S01]  /*11b0*/  IMAD.MOV.U32 R19, RZ, RZ, R17 ;  /* 0x000000ffff137224 */ /* 0x000fe200078e0011 */
[----:B------:R-:W-:Y:S01]  /*11c0*/  SHF.R.U32.HI R2, RZ, R2, R9 ;  /* 0x00000002ff027219 */ /* 0x000fe20000011609 */
[----:B------:R-:W-:Y:S01]  /*11d0*/  IMAD.MOV.U32 R26, RZ, RZ, 0x1 ;  /* 0x00000001ff1a7424 */ /* 0x000fe200078e00ff */
[----:B------:R-:W-:-:S03]  /*11e0*/  IADD3 R11, P0, RZ, -R30, RZ ;  /* 0x8000001eff0b7210 */ /* 0x000fc60007f1e0ff */
[----:B------:R-:W2:Y:S02]  /*11f0*/  LDC R10, c[0x0][0x618] ;  /* 0x00018600ff0a7b82 */ /* 0x000ea40000000800 */
[----:B------:R-:W-:-:S04]  /*1200*/  IMAD.X R9, RZ, RZ, ~R2, P0 ;  /* 0x000000ffff097224 */ /* 0x000fc800000e0e02 */
[-C--:B------:R-:W-:Y:S02]  /*1210*/  IMAD R2, R9, R28.reuse, RZ ;  /* 0x0000001c09027224 */ /* 0x080fe400078e02ff */
[----:B0-----:R-:W0:Y:S01]  /*1220*/  LDC R13, c[0x0][0x608] ;  /* 0x00018200ff0d7b82 */ /* 0x001e220000000800 */
[----:B------:R-:W-:-:S04]  /*1230*/  IMAD.WIDE.U32 R8, R11, R28, R18 ;  /* 0x0000001c0b087225 */ /* 0x000fc800078e0012 */
[----:B------:R-:W-:Y:S02]  /*1240*/  IMAD R11, R11, R29, R2 ;  /* 0x0000001d0b0b7224 */ /* 0x000fe400078e0202 */
[----:B------:R-:W-:Y:S01]  /*1250*/  IMAD.MOV.U32 R2, RZ, RZ, -0x1 ;  /* 0xffffffffff027424 */ /* 0x000fe200078e00ff */
[----:B------:R-:W3:Y:S01]  /*1260*/  LDC R31, c[0x0][0x658] ;  /* 0x00019600ff1f7b82 */ /* 0x000ee20000000800 */
[----:B------:R-:W-:Y:S01]  /*1270*/  IMAD.IADD R9, R9, 0x1, R11 ;  /* 0x0000000109097824 */ /* 0x000fe200078e020b */
[----:B-1----:R-:W-:-:S04]  /*1280*/  ISETP.NE.U32.AND P0, PT, R32, RZ, PT ;  /* 0x000000ff2000720c */ /* 0x002fc80003f05070 */
[----:B------:R-:W-:Y:S02]  /*1290*/  ISETP.NE.AND.EX P0, PT, R33, RZ, PT, P0 ;  /* 0x000000ff2100720c */ /* 0x000fe40003f05300 */
[----:B------:R-:W1:Y:S01]  /*12a0*/  LDC R29, c[0x0][0x600] ;  /* 0x00018000ff1d7b82 */ /* 0x000e620000000800 */
[-CC-:B--2---:R-:W-:Y:S02]  /*12b0*/  SHF.R.U64 R27, R8, R10.reuse, R9.reuse ;  /* 0x0000000a081b7219 */ /* 0x184fe40000001209 */
[----:B------:R-:W-:-:S05]  /*12c0*/  SHF.R.U32.HI R8, RZ, R10, R9 ;  /* 0x0000000aff087219 */ /* 0x000fca0000011609 */
[----:B------:R-:W2:Y:S01]  /*12d0*/  LDC R22, c[0x0][0x648] ;  /* 0x00019200ff167b82 */ /* 0x000ea20000000800 */
[-CC-:B0-----:R-:W-:Y:S02]  /*12e0*/  SHF.R.U64 R34, R27, R13.reuse, R8.reuse ;  /* 0x0000000d1b227219 */ /* 0x181fe40000001208 */
[----:B------:R-:W-:-:S05]  /*12f0*/  SHF.R.U32.HI R8, RZ, R13, R8 ;  /* 0x0000000dff087219 */ /* 0x000fca0000011608 */
[----:B------:R-:W0:Y:S01]  /*1300*/  LDC R24, c[0x0][0x638] ;  /* 0x00018e00ff187b82 */ /* 0x000e220000000800 */
[-CC-:B---3--:R-:W-:Y:S02]  /*1310*/  SHF.R.U64 R36, R34, R31.reuse, R8.reuse ;  /* 0x0000001f22247219 */ /* 0x188fe40000001208 */
[-C--:B------:R-:W-:Y:S02]  /*1320*/  SHF.L.U32 R2, R2, R31.reuse, RZ ;  /* 0x0000001f02027219 */ /* 0x080fe400000006ff */
[----:B------:R-:W-:Y:S01]  /*1330*/  SHF.R.U32.HI R9, RZ, R31, R8 ;  /* 0x0000001fff097219 */ /* 0x000fe20000011608 */
[----:B------:R-:W-:Y:S01]  /*1340*/  IMAD.MOV.U32 R8, RZ, RZ, R36 ;  /* 0x000000ffff087224 */ /* 0x000fe200078e0024 */
[----:B------:R-:W-:Y:S01]  /*1350*/  LOP3.LUT R15, RZ, R2, RZ, 0x33, !PT ;  /* 0x00000002ff0f7212 */ /* 0x000fe200078e33ff */
[----:B------:R-:W3:Y:S01]  /*1360*/  LDC R28, c[0x0][0x610] ;  /* 0x00018400ff1c7b82 */ /* 0x000ee20000000800 */
[----:B------:R-:W-:Y:S05]  /*1370*/  @!P0 BRA `(.L_x_15) ;  /* 0x0000000000288947 */ /* 0x000fea0003800000 */
[----:B------:R-:W4:Y:S02]  /*1380*/  LDC R13, c[0x0][0x64c] ;  /* 0x00019300ff0d7b82 */ /* 0x000f240000000800 */
[----:B----4-:R-:W-:-:S05]  /*1390*/  IADD3 R13, P0, R36, R13, RZ ;  /* 0x0000000d240d7210 */ /* 0x010fca0007f1e0ff */
        /* <DEDUP_REMOVED lines=8> */
.L_x_15:
[----:B--2---:R-:W-:Y:S01]  /*1420*/  SHF.R.U64 R7, R8, R22, R9 ;  /* 0x0000001608077219 */ /* 0x004fe20000001209 */
[----:B-1----:R-:W-:Y:S01]  /*1430*/  VIADD R8, R29, 0xffffffff ;  /* 0xffffffff1d087836 */ /* 0x002fe20000000000 */
[----:B------:R-:W-:Y:S01]  /*1440*/  SHF.L.U32 R2, R26, R31, RZ ;  /* 0x0000001f1a027219 */ /* 0x000fe200000006ff */
[----:B------:R-:W-:Y:S01]  /*1450*/  @P1 IMAD R21, R25, R20, R6 ;  /* 0x0000001419151224 */ /* 0x000fe200078e0206 */
[----:B------:R-:W-:Y:S01]  /*1460*/  LOP3.LUT R15, R34, R15, RZ, 0xc0, !PT ;  /* 0x0000000f220f7212 */ /* 0x000fe200078ec0ff */
[----:B------:R-:W-:Y:S01]  /*1470*/  IMAD.MOV R9, RZ, RZ, -R7 ;  /* 0x000000ffff097224 */ /* 0x000fe200078e0a07 */
[----:B------:R-:W-:-:S03]  /*1480*/  LOP3.LUT R8, R27, R8, RZ, 0xc0, !PT ;  /* 0x000000081b087212 */ /* 0x000fc600078ec0ff */
[----:B------:R-:W-:Y:S02]  /*1490*/  IMAD R6, R2, R7, R15 ;  /* 0x0000000702067224 */ /* 0x000fe400078e020f */
[----:B0-----:R-:W-:Y:S02]  /*14a0*/  IMAD R2, R9, R24, R36 ;  /* 0x0000001809027224 */ /* 0x001fe400078e0224 */
[----:B---3--:R-:W-:Y:S02]  /*14b0*/  IMAD R19, R6, R28, R21 ;  /* 0x0000001c06137224 */ /* 0x008fe400078e0215 */
[----:B------:R-:W-:Y:S02]  /*14c0*/  IMAD R2, R2, R29, R8 ;  /* 0x0000001d02027224 */ /* 0x000fe400078e0208 */
[----:B------:R-:W-:-:S03]  /*14d0*/  IMAD.MOV.U32 R6, RZ, RZ, 0x1 ;  /* 0x00000001ff067424 */ /* 0x000fc600078e00ff */
[----:B------:R-:W-:Y:S02]  /*14e0*/  SEL R22, R2, R19, !P1 ;  /* 0x0000001302167207 */ /* 0x000fe40004800000 */
[----:B------:R-:W-:Y:S01]  /*14f0*/  SEL R19, R19, R2, !P1 ;  /* 0x0000000213137207 */ /* 0x000fe20004800000 */
[----:B------:R-:W-:Y:S01]  /*1500*/  IMAD.MOV.U32 R2, RZ, RZ, R30 ;  /* 0x000000ffff027224 */ /* 0x000fe200078e001e */
[----:B------:R-:W-:-:S07]  /*1510*/  PRMT R8, R6, 0x7610, R8 ;  /* 0x0000761006087816 */ /* 0x000fce0000000008 */
.L_x_13:
[----:B------:R-:W-:Y:S05]  /*1520*/  @!P2 BRA `(.L_x_16) ;  /* 0x00000000000ca947 */ /* 0x000fea0003800000 */
[----:B------:R-:W-:Y:S01]  /*1530*/  UCGABAR_WAIT ;  /* 0x0000000000007dc7 */ /* 0x000fe20008000000 */
[----:B------:R-:W-:Y:S01]  /*1540*/  CCTL.IVALL ;  /* 0x00000000ff00798f */ /* 0x000fe20002000000 */
[----:B------:R-:W-:Y:S05]  /*1550*/  BRA `(.L_x_17) ;  /* 0x0000000000047947 */ /* 0x000fea0003800000 */
.L_x_16:
[----:B------:R-:W-:Y:S06]  /*1560*/  BAR.SYNC.DEFER_BLOCKING 0x0 ;  /* 0x0000000000007b1d */ /* 0x000fec0000010000 */
.L_x_17:
[----:B------:R-:W-:Y:S05]  /*1570*/  @!P3 BRA `(.L_x_18) ;  /* 0x000000380024b947 */ /* 0x000fea0003800000 */
[----:B------:R-:W-:-:S13]  /*1580*/  ISETP.GT.U32.AND P0, PT, R35, 0x1, PT ;  /* 0x000000012300780c */ /* 0x000fda0003f04070 */
[----:B------:R-:W-:Y:S05]  /*1590*/  @P0 EXIT ;  /* 0x000000000000094d */ /* 0x000fea0003800000 */
.L_x_19:
[----:B------:R-:W-:-:S08]  /*15a0*/  NOP ;  /* 0x0000000000007918 */ /* 0x000fd00000000000 */
[----:B------:R-:W1:Y:S02]  /*15b0*/  USETMAXREG.TRY_ALLOC.CTAPOOL UP0, 0xe8 ;  /* 0x000000e8000079c8 */ /* 0x000e640008000600 */
[----:B-1----:R-:W-:-:S13]  /*15c0*/  PLOP3.LUT P0, PT, PT, PT, UP0, 0x80, 0x0 ;  /* 0x000000000000781c */ /* 0x002fda0003f0f008 */
[----:B------:R-:W-:Y:S05]  /*15d0*/  @!P0 BRA `(.L_x_19) ;  /* 0xfffffffc00f08947 */ /* 0x000fea000383ffff */
[----:B------:R-:W-:-:S13]  /*15e0*/  LOP3.LUT P0, RZ, R8, 0xff, RZ, 0xc0, !PT ;  /* 0x000000ff08ff7812 */ /* 0x000fda000780c0ff */
[----:B------:R-:W-:Y:S05]  /*15f0*/  @!P0 EXIT ;  /* 0x000000000000894d */ /* 0x000fea0003800000 */
[----:B------:R-:W1:Y:S01]  /*1600*/  S2UR UR4, SR_CgaCtaId ;  /* 0x00000000000479c3 */ /* 0x000e620000008800 */
[----:B------:R-:W-:Y:S01]  /*1610*/  VIADD R14, R14, 0xffffffff ;  /* 0xffffffff0e0e7836 */ /* 0x000fe20000000000 */
[CC--:B------:R-:W-:Y:S01]  /*1620*/  LEA.HI R4, R0.reuse, R3.reuse, RZ, 0x2 ;  /* 0x0000000300047211 */ /* 0x0c0fe200078f10ff */
[----:B------:R-:W-:Y:S01]  /*1630*/  UMOV UR41, 0x400 ;  /* 0x0000040000297882 */ /* 0x000fe20000000000 */
[----:B------:R-:W-:Y:S01]  /*1640*/  LEA.HI R0, R0, R3, RZ, 0x5 ;  /* 0x0000000300007211 */ /* 0x000fe200078f28ff */
[----:B------:R-:W-:Y:S01]  /*1650*/  UISETP.LT.AND UP0, UPT, UR40, 0x1, UPT ;  /* 0x000000012800788c */ /* 0x000fe2000bf01270 */
[----:B------:R-:W-:Y:S01]  /*1660*/  R2UR UR42, R14 ;  /* 0x000000000e2a72ca */ /* 0x000fe200000e0000 */
[----:B------:R-:W-:Y:S01]  /*1670*/  ULDC UR6, c[0x0][0x284] ;  /* 0x0000a10000067ab9 */ /* 0x000fe20000000800 */
[--C-:B------:R-:W-:Y:S01]  /*1680*/  SHF.R.S32.HI R60, RZ, 0x2, R4.reuse ;  /* 0x00000002ff3c7819 */ /* 0x100fe20000011404 */
[----:B------:R-:W-:Y:S01]  /*1690*/  USEL UR43, UR40, 0x1, UP0 ;  /* 0x00000001282b7887 */ /* 0x000fe20008000000 */
[----:B------:R-:W-:Y:S01]  /*16a0*/  SHF.R.S32.HI R5, RZ, 0x1f, R4 ;  /* 0x0000001fff057819 */ /* 0x000fe20000011404 */
[----:B------:R-:W-:Y:S01]  /*16b0*/  USHF.L.U32 UR46, UR40, 0x1, URZ ;  /* 0x00000001282e7899 */ /* 0x000fe2000800063f */
[----:B------:R-:W-:Y:S01]  /*16c0*/  LOP3.LUT R62, R4, 0xfffffffc, RZ, 0xc0, !PT ;  /* 0xfffffffc043e7812 */ /* 0x000fe200078ec0ff */
[----:B------:R-:W-:Y:S01]  /*16d0*/  UIADD3 UR43, -UR43, UR40, URZ ;  /* 0x000000282b2b7290 */ /* 0x000fe2000fffe13f */
[----:B------:R-:W-:-:S02]  /*16e0*/  LEA.HI R5, R5, R60, RZ, 0x3 ;  /* 0x0000003c05057211 */ /* 0x000fc400078f18ff */
[----:B------:R-:W-:Y:S01]  /*16f0*/  ISETP.NE.AND P0, PT, R14, RZ, PT ;  /* 0x000000ff0e00720c */ /* 0x000fe20003f05270 */
[----:B------:R-:W-:Y:S01]  /*1700*/  IMAD.IADD R62, R3, 0x1, -R62 ;  /* 0x00000001033e7824 */ /* 0x000fe200078e0a3e */
[----:B------:R-:W-:Y:S01]  /*1710*/  LOP3.LUT R5, R5, 0xfffffff8, RZ, 0xc0, !PT ;  /* 0xfffffff805057812 */ /* 0x000fe200078ec0ff */
[----:B------:R-:W-:Y:S01]  /*1720*/  USHF.L.U32 UR42, UR42, 0x3, URZ ;  /* 0x000000032a2a7899 */ /* 0x000fe2000800063f */
[----:B------:R-:W-:Y:S02]  /*1730*/  LOP3.LUT R72, R16, 0x1, RZ, 0xfc, !PT ;  /* 0x0000000110487812 */ /* 0x000fe400078efcff */
[----:B------:R-:W-:Y:S01]  /*1740*/  SEL R73, RZ, 0x1, P0 ;  /* 0x00000001ff497807 */ /* 0x000fe20000000000 */
[----:B------:R-:W-:Y:S01]  /*1750*/  IMAD.IADD R60, R60, 0x1, -R5 ;  /* 0x000000013c3c7824 */ /* 0x000fe200078e0a05 */
[----:B-1----:R-:W-:Y:S01]  /*1760*/  ULEA UR41, UR4, UR41, 0x18 ;  /* 0x0000002904297291 */ /* 0x002fe2000f8ec03f */
[----:B------:R-:W-:Y:S01]  /*1770*/  SHF.R.S32.HI R5, RZ, 0x5, R0 ;  /* 0x00000005ff057819 */ /* 0x000fe20000011400 */
[----:B------:R-:W-:-:S02]  /*1780*/  IMAD.U32 R64, RZ, RZ, UR42 ;  /* 0x0000002aff407e24 */ /* 0x000fc4000f8e00ff */
[----:B------:R-:W-:Y:S01]  /*1790*/  UIADD3 UR47, UR41, 0xf0, URZ ;  /* 0x000000f0292f7890 */ /* 0x000fe2000fffe03f */
[--C-:B------:R-:W-:Y:S01]  /*17a0*/  SHF.R.S32.HI R61, RZ, 0x1f, R60.reuse ;  /* 0x0000001fff3d7819 */ /* 0x100fe2000001143c */
[----:B------:R-:W-:Y:S01]  /*17b0*/  UIADD3 UR4, UR41, 0x200, URZ ;  /* 0x0000020029047890 */ /* 0x000fe2000fffe03f */
[C-C-:B------:R-:W-:Y:S01]  /*17c0*/  IMAD R67, R5.reuse, -0x10, -R60.reuse ;  /* 0xfffffff005437824 */ /* 0x140fe200078e0a3c */
[----:B------:R-:W-:Y:S01]  /*17d0*/  UIADD3 UR5, UR41, 0x1c200, URZ ;  /* 0x0001c20029057890 */ /* 0x000fe2000fffe03f */
[C---:B------:R-:W-:Y:S01]  /*17e0*/  LOP3.LUT R66, R64.reuse, 0x8, RZ, 0xc0, !PT ;  /* 0x0000000840427812 */ /* 0x040fe200078ec0ff */
[----:B------:R-:W-:Y:S01]  /*17f0*/  USHF.R.U32.HI UR4, URZ, 0x4, UR4 ;  /* 0x000000043f047899 */ /* 0x000fe20008011604 */
[----:B------:R-:W-:Y:S01]  /*1800*/  IMAD.U32 R63, RZ, RZ, UR47 ;  /* 0x0000002fff3f7e24 */ /* 0x000fe2000f8e00ff */
[----:B------:R-:W-:Y:S01]  /*1810*/  USHF.R.U32.HI UR5, URZ, 0x4, UR5 ;  /* 0x000000043f057899 */ /* 0x000fe20008011605 */
[----:B------:R-:W-:Y:S01]  /*1820*/  IMAD.WIDE R60, R5, 0x10, R60 ;  /* 0x00000010053c7825 */ /* 0x000fe200078e023c */
[----:B------:R-:W-:Y:S01]  /*1830*/  ULOP3.LUT UR4, UR4, 0x3fff, URZ, 0xc0, !UPT ;  /* 0x00003fff04047892 */ /* 0x000fe2000f8ec03f */
[----:B------:R-:W-:Y:S01]  /*1840*/  LOP3.LUT R64, R64, 0x8, RZ, 0xc, !PT ;  /* 0x0000000840407812 */ /* 0x000fe200078e0cff */
[----:B------:R-:W-:Y:S01]  /*1850*/  ULOP3.LUT UR5, UR5, 0x3fff, URZ, 0xc0, !UPT ;  /* 0x00003fff05057892 */ /* 0x000fe2000f8ec03f */
[----:B------:R-:W-:Y:S01]  /*1860*/  VIADD R65, R63, UR42 ;  /* 0x0000002a3f417c36 */ /* 0x000fe20008000000 */
[----:B------:R-:W-:Y:S01]  /*1870*/  LOP3.LUT R66, R66, 0x18, RZ, 0x3c, !PT ;  /* 0x0000001842427812 */ /* 0x000fe200078e3cff */
[----:B------:R-:W-:Y:S01]  /*1880*/  VIADD R67, R67, UR6 ;  /* 0x0000000643437c36 */ /* 0x000fe20008000000 */
[----:B------:R-:W-:-:S02]  /*1890*/  ULOP3.LUT UR44, UR4, 0x10000, URZ, 0xfc, !UPT ;  /* 0x00010000042c7892 */ /* 0x000fc4000f8efc3f */
[----:B------:R-:W-:-:S12]  /*18a0*/  ULOP3.LUT UR45, UR5, 0x10000, URZ, 0xfc, !UPT ;  /* 0x00010000052d7892 */ /* 0x000fd8000f8efc3f */
.L_x_105:
[----:B------:R-:W-:Y:S01]  /*18b0*/  SHF.L.U32 R0, R73, 0x1f, RZ ;  /* 0x0000001f49007819 */ /* 0x000fe200000006ff */
[----:B------:R-:W-:Y:S02]  /*18c0*/  ULDC UR4, c[0x0][0x28c] ;  /* 0x0000a30000047ab9 */ /* 0x000fe40000000800 */
[----:B------:R-:W-:Y:S01]  /*18d0*/  ISETP.LT.AND P1, PT, RZ, UR4, PT ;  /* 0x00000004ff007c0c */ /* 0x000fe2000bf21270 */
[----:B------:R-:W1:Y:S02]  /*18e0*/  SYNCS.PHASECHK.TRANS64.TRYWAIT P0, [R63+UR42], R0 ;  /* 0x000000003f0075a7 */ /* 0x000e64000800016a */
[----:B01-34-:R-:W-:Y:S10]  /*18f0*/  @!P0 BRA `(.L_x_20) ;  /* 0x0000004800c88947 */ /* 0x01bff40003800000 */
.L_x_137:
[----:B------:R-:W-:Y:S05]  /*1900*/  @P1 BRA `(.L_x_21) ;  /* 0x0000000000401947 */ /* 0x000fea0003800000 */
[----:B-1----:R-:W-:Y:S01]  /*1910*/  MOV R0, 0x0 ;  /* 0x0000000000007802 */ /* 0x002fe20000000f00 */
[----:B------:R-:W-:Y:S01]  /*1920*/  ULDC.64 UR4, c[0x4][0x68] ;  /* 0x01001a0000047ab9 */ /* 0x000fe20000000a00 */
[----:B------:R-:W-:Y:S01]  /*1930*/  ULDC.64 UR6, c[0x4][0x8] ;  /* 0x0100020000067ab9 */ /* 0x000fe20000000a00 */
[----:B------:R-:W-:Y:S01]  /*1940*/  IMAD.U32 R4, RZ, RZ, UR4 ;  /* 0x00000004ff047e24 */ /* 0x000fe2000f8e00ff */
[----:B------:R1:W2:Y:S01]  /*1950*/  LDC.64 R14, c[0x4][R0] ;  /* 0x01000000000e7b82 */ /* 0x0002a20000000a00 */
[----:B------:R-:W-:Y:S01]  /*1960*/  IMAD.U32 R5, RZ, RZ, UR5 ;  /* 0x00000005ff057e24 */ /* 0x000fe2000f8e00ff */
[----:B------:R-:W-:Y:S01]  /*1970*/  ULDC.64 UR4, c[0x4][0x70] ;  /* 0x01001c0000047ab9 */ /* 0x000fe20000000a00 */
[----:B------:R-:W-:Y:S02]  /*1980*/  IMAD.U32 R10, RZ, RZ, UR6 ;  /* 0x00000006ff0a7e24 */ /* 0x000fe4000f8e00ff */
[----:B------:R-:W-:Y:S02]  /*1990*/  IMAD.U32 R6, RZ, RZ, UR4 ;  /* 0x00000004ff067e24 */ /* 0x000fe4000f8e00ff */
[----:B------:R-:W-:-:S02]  /*19a0*/  IMAD.U32 R7, RZ, RZ, UR5 ;  /* 0x00000005ff077e24 */ /* 0x000fc4000f8e00ff */
[----:B------:R-:W-:Y:S02]  /*19b0*/  IMAD.U32 R11, RZ, RZ, UR7 ;  /* 0x00000007ff0b7e24 */ /* 0x000fe4000f8e00ff */
[----:B------:R-:W-:Y:S02]  /*19c0*/  IMAD.MOV.U32 R8, RZ, RZ, 0x1e1 ;  /* 0x000001e1ff087424 */ /* 0x000fe400078e00ff */
[----:B0-----:R-:W-:Y:S02]  /*19d0*/  IMAD.MOV.U32 R12, RZ, RZ, 0x1 ;  /* 0x00000001ff0c7424 */ /* 0x001fe400078e00ff */
[----:B-1----:R-:W-:-:S07]  /*19e0*/  IMAD.MOV.U32 R13, RZ, RZ, RZ ;  /* 0x000000ffff0d7224 */ /* 0x002fce00078e00ff */
[----:B------:R-:W-:-:S07]  /*19f0*/  LEPC R20, `(.L_x_21) ;  /* 0x000000001014794e */ /* 0x000fce0000000000 */
[----:B--2--5:R-:W-:Y:S05]  /*1a00*/  CALL.ABS.NOINC R14 ;  /* 0x000000000e007343 */ /* 0x024fea0003c00000 */
.L_x_21:
[----:B------:R-:W-:-:S13]  /*1a10*/  ISETP.NE.AND P0, PT, R72, 0x3, PT ;  /* 0x000000034800780c */ /* 0x000fda0003f05270 */
[----:B------:R-:W-:Y:S05]  /*1a20*/  @!P0 BRA `(.L_x_22) ;  /* 0x0000000000048947 */ /* 0x000fea0003800000 */
[----:B------:R-:W-:Y:S01]  /*1a30*/  BPT.TRAP 0x1 ;  /* 0x000000040000795c */ /* 0x000fe20000300000 */
.L_x_22:
[----:B------:R-:W-:Y:S02]  /*1a40*/  IMAD.U32 R3, RZ, RZ, UR38 ;  /* 0x00000026ff037e24 */ /* 0x000fe4000f8e00ff */
[----:B-1----:R-:W-:-:S03]  /*1a50*/  IMAD.U32 R0, RZ, RZ, UR39 ;  /* 0x00000027ff007e24 */ /* 0x002fc6000f8e00ff */
[----:B------:R-:W-:Y:S02]  /*1a60*/  LEA R3, R3, UR41, 0x3 ;  /* 0x0000002903037c11 */ /* 0x000fe4000f8e18ff */
[----:B------:R-:W-:-:S04]  /*1a70*/  SHF.L.U32 R0, R0, 0x1f, RZ ;  /* 0x0000001f00007819 */ /* 0x000fc800000006ff */
[----:B------:R1:W2:Y:S01]  /*1a80*/  SYNCS.PHASECHK.TRANS64.TRYWAIT P1, [R3+URZ], R0 ;  /* 0x00000000030075a7 */ /* 0x0002a2000802017f */
[----:B------:R-:W-:Y:S05]  /*1a90*/  @!P0 BRA `(.L_x_23) ;  /* 0x0000000000048947 */ /* 0x000fea0003800000 */
[----:B------:R-:W-:Y:S01]  /*1aa0*/  BPT.TRAP 0x1 ;  /* 0x000000040000795c */ /* 0x000fe20000300000 */
.L_x_23:
[----:B--2---:R-:W-:Y:S05]  /*1ab0*/  @P1 BRA `(.L_x_24) ;  /* 0x0000000000081947 */ /* 0x004fea0003800000 */
[----:B------:R-:W2:Y:S02]  /*1ac0*/  SYNCS.PHASECHK.TRANS64.TRYWAIT P1, [R3+URZ], R0 ;  /* 0x00000000030075a7 */ /* 0x000ea4000802017f */
[----:B--2---:R-:W-:Y:S05]  /*1ad0*/  @!P1 BRA `(.L_x_25) ;  /* 0x0000004800649947 */ /* 0x004fea0003800000 */
.L_x_24:
[----:B------:R-:W-:Y:S05]  /*1ae0*/  WARPSYNC.ALL ;  /* 0x0000000000007948 */ /* 0x000fea0003800000 */
[----:B------:R-:W-:Y:S01]  /*1af0*/  ULEA UR8, UR38, UR44, 0x9 ;  /* 0x0000002c26087291 */ /* 0x000fe2000f8e483f */
[----:B------:R-:W-:Y:S01]  /*1b00*/  WARPGROUP.ARRIVE ;  /* 0x00000000000079c5 */ /* 0x000fe20000000000 */
[----:B------:R-:W-:Y:S01]  /*1b10*/  ULEA UR9, UR38, UR45, 0x9 ;  /* 0x0000002d26097291 */ /* 0x000fe2000f8e483f */
[----:B-12---:R-:W-:Y:S01]  /*1b20*/  IMAD.U32 R0, RZ, RZ, UR43 ;  /* 0x0000002bff007e24 */ /* 0x006fe2000f8e00ff */
[----:B------:R-:W-:Y:S01]  /*1b30*/  UMOV UR5, 0x40000040 ;  /* 0x4000004000057882 */ /* 0x000fe20000000000 */
[----:B------:R-:W-:-:S02]  /*1b40*/  UMOV UR7, 0x40000040 ;  /* 0x4000004000077882 */ /* 0x000fc40000000000 */
[----:B------:R-:W-:Y:S01]  /*1b50*/  UMOV UR4, UR8 ;  /* 0x0000000800047c82 */ /* 0x000fe20008000000 */
[----:B------:R-:W-:Y:S01]  /*1b60*/  ISETP.GE.AND P1, PT, R0, 0x1, PT ;  /* 0x000000010000780c */ /* 0x000fe20003f26270 */
[----:B------:R-:W-:Y:S02]  /*1b70*/  UMOV UR6, UR9 ;  /* 0x0000000900067c82 */ /* 0x000fe40008000000 */
[----:B------:R-:W-:Y:S01]  /*1b80*/  HGMMA.64x64x8.F32.TF32 R24, gdesc[UR4], RZ, !UPT, gsb0 ;  /* 0x04e00000041879f0 */ /* 0x000fe2000c0028ff */
[----:B------:R-:W-:Y:S02]  /*1b90*/  UIADD3 UR4, UR8, 0x2, URZ ;  /* 0x0000000208047890 */ /* 0x000fe4000fffe03f */
[----:B------:R-:W-:Y:S01]  /*1ba0*/  UIADD3 UR6, UR9, 0x2, URZ ;  /* 0x0000000209067890 */ /* 0x000fe2000fffe03f */
[----:B------:R-:W-:Y:S01]  /*1bb0*/  UMOV UR5, 0x40000040 ;  /* 0x4000004000057882 */ /* 0x000fe20000000000 */
[----:B------:R-:W-:Y:S01]  /*1bc0*/  UMOV UR7, 0x40000040 ;  /* 0x4000004000077882 */ /* 0x000fe20000000000 */
[----:B------:R-:W-:-:S02]  /*1bd0*/  WARPGROUP.DEPBAR.LE gsb0, 0x0 ;  /* 0x00008000000079c5 */ /* 0x000fc40000010000 */
[----:B------:R-:W-:-:S06]  /*1be0*/  WARPGROUP.ARRIVE ;  /* 0x00000000000079c5 */ /* 0x000fcc0000000000 */
[----:B------:R-:W-:Y:S01]  /*1bf0*/  HGMMA.64x64x8.F32.TF32 R24, gdesc[UR4], R24, gsb0 ;  /* 0x04e00000041879f0 */ /* 0x000fe20008002818 */
[----:B------:R-:W-:Y:S02]  /*1c00*/  UIADD3 UR4, UR8, 0x4, URZ ;  /* 0x0000000408047890 */ /* 0x000fe4000fffe03f */
[----:B------:R-:W-:Y:S01]  /*1c10*/  UIADD3 UR6, UR9, 0x4, URZ ;  /* 0x0000000409067890 */ /* 0x000fe2000fffe03f */
[----:B------:R-:W-:Y:S01]  /*1c20*/  UMOV UR5, 0x40000040 ;  /* 0x4000004000057882 */ /* 0x000fe20000000000 */
[----:B------:R-:W-:Y:S01]  /*1c30*/  UMOV UR7, 0x40000040 ;  /* 0x4000004000077882 */ /* 0x000fe20000000000 */
[----:B------:R-:W-:Y:S02]  /*1c40*/  WARPGROUP.DEPBAR.LE gsb0, 0x0 ;  /* 0x00008000000079c5 */ /* 0x000fe40000010000 */
        /* <DEDUP_REMOVED lines=8> */
[----:B------:R-:W-:Y:S03]  /*1cd0*/  HGMMA.64x64x8.F32.TF32 R24, gdesc[UR4], R24, gsb0 ;  /* 0x04e00000041879f0 */ /* 0x000fe60008002818 */
[----:B------:R-:W-:Y:S02]  /*1ce0*/  WARPGROUP.DEPBAR.LE gsb0, 0x0 ;  /* 0x00008000000079c5 */ /* 0x000fe40000010000 */
[----:B------:R-:W-:Y:S05]  /*1cf0*/  @!P1 BRA `(.L_x_26) ;  /* 0x0000000400149947 */ /* 0x000fea0003800000 */
[----:B------:R-:W-:Y:S01]  /*1d00*/  UIADD3 UR4, UR38, 0x1, URZ ;  /* 0x0000000126047890 */ /* 0x000fe2000fffe03f */
[----:B------:R-:W-:Y:S02]  /*1d10*/  IMAD.U32 R0, RZ, RZ, UR43 ;  /* 0x0000002bff007e24 */ /* 0x000fe4000f8e00ff */
[----:B------:R-:W-:Y:S01]  /*1d20*/  IMAD.U32 R3, RZ, RZ, UR38 ;  /* 0x00000026ff037e24 */ /* 0x000fe2000f8e00ff */
[----:B------:R-:W-:-:S04]  /*1d30*/  UISETP.NE.AND UP0, UPT, UR4, 0xe, UPT ;  /* 0x0000000e0400788c */ /* 0x000fc8000bf05270 */
[----:B------:R-:W-:Y:S02]  /*1d40*/  USEL UR5, URZ, 0x1, UP0 ;  /* 0x000000013f057887 */ /* 0x000fe40008000000 */
[----:B------:R-:W-:Y:S02]  /*1d50*/  USEL UR8, UR4, URZ, UP0 ;  /* 0x0000003f04087287 */ /* 0x000fe40008000000 */
[----:B------:R-:W-:-:S06]  /*1d60*/  ULOP3.LUT UR5, UR39, UR5, URZ, 0x3c, !UPT ;  /* 0x0000000527057292 */ /* 0x000fcc000f8e3c3f */
[----:B------:R-:W-:-:S07]  /*1d70*/  IMAD.U32 R6, RZ, RZ, UR5 ;  /* 0x00000005ff067e24 */ /* 0x000fce000f8e00ff */
.L_x_33:
[----:B------:R-:W-:Y:S05]  /*1d80*/  @!P0 BRA `(.L_x_27) ;  /* 0x0000000000048947 */ /* 0x000fea0003800000 */
[----:B------:R-:W-:Y:S01]  /*1d90*/  BPT.TRAP 0x1 ;  /* 0x000000040000795c */ /* 0x000fe20000300000 */
.L_x_27:
[----:B------:R-:W-:Y:S01]  /*1da0*/  ULEA UR4, UR8, UR41, 0x3 ;  /* 0x0000002908047291 */ /* 0x000fe2000f8e183f */
[----:B------:R-:W-:-:S08]  /*1db0*/  SHF.L.U32 R4, R6, 0x1f, RZ ;  /* 0x0000001f06047819 */ /* 0x000fd000000006ff */
[----:B------:R1:W2:Y:S01]  /*1dc0*/  SYNCS.PHASECHK.TRANS64.TRYWAIT P1, [UR4], R4 ;  /* 0x00000004ff0075a7 */ /* 0x0002a20008020144 */
[----:B------:R-:W-:Y:S05]  /*1dd0*/  @!P0 BRA `(.L_x_28) ;  /* 0x0000000000048947 */ /* 0x000fea0003800000 */
[----:B------:R-:W-:Y:S01]  /*1de0*/  BPT.TRAP 0x1 ;  /* 0x000000040000795c */ /* 0x000fe20000300000 */
.L_x_28:
[----:B--2---:R-:W-:Y:S05]  /*1df0*/  @P1 BRA `(.L_x_29) ;  /* 0x0000000000081947 */ /* 0x004fea0003800000 */
[----:B------:R-:W2:Y:S02]  /*1e00*/  SYNCS.PHASECHK.TRANS64.TRYWAIT P1, [UR4], R4 ;  /* 0x00000004ff0075a7 */ /* 0x000ea40008020144 */
[----:B--2---:R-:W-:Y:S05]  /*1e10*/  @!P1 BRA `(.L_x_30) ;  /* 0x0000004400a89947 */ /* 0x004fea0003800000 */
.L_x_29:
[----:B------:R-:W-:Y:S01]  /*1e20*/  ULEA UR9, UR8, UR44, 0x9 ;  /* 0x0000002c08097291 */ /* 0x000fe2000f8e483f */
[----:B------:R-:W-:Y:S01]  /*1e30*/  WARPGROUP.ARRIVE ;  /* 0x00000000000079c5 */ /* 0x000fe20000000000 */
[----:B------:R-:W-:Y:S01]  /*1e40*/  ULEA UR10, UR8, UR45, 0x9 ;  /* 0x0000002d080a7291 */ /* 0x000fe2000f8e483f */
[----:B------:R-:W-:Y:S01]  /*1e50*/  UMOV UR5, 0x40000040 ;  /* 0x4000004000057882 */ /* 0x000fe20000000000 */
[----:B------:R-:W-:-:S03]  /*1e60*/  UMOV UR7, 0x40000040 ;  /* 0x4000004000077882 */ /* 0x000fc60000000000 */
[----:B------:R-:W-:Y:S02]  /*1e70*/  UMOV UR4, UR9 ;  /* 0x0000000900047c82 */ /* 0x000fe40008000000 */
[----:B------:R-:W-:Y:S02]  /*1e80*/  UMOV UR6, UR10 ;  /* 0x0000000a00067c82 */ /* 0x000fe40008000000 */
[----:B------:R-:W-:Y:S01]  /*1e90*/  HGMMA.64x64x8.F32.TF32 R24, gdesc[UR4], R24, gsb0 ;  /* 0x04e00000041879f0 */ /* 0x000fe20008002818 */
        /* <DEDUP_REMOVED lines=23> */
[----:B------:R-:W-:Y:S01]  /*2010*/  BPT.TRAP 0x1 ;  /* 0x000000040000795c */ /* 0x000fe20000300000 */
.L_x_31:
[----:B------:R-:W-:-:S13]  /*2020*/  ISETP.NE.AND P1, PT, R57, RZ, PT ;  /* 0x000000ff3900720c */ /* 0x000fda0003f25270 */
[----:B-12---:R-:W-:-:S05]  /*2030*/  @P1 LEA R4, R3, UR41, 0x3 ;  /* 0x0000002903041c11 */ /* 0x006fca000f8e18ff */
[----:B------:R-:W-:-:S05]  /*2040*/  @P1 VIADD R5, R4, 0x70 ;  /* 0x0000007004051836 */ /* 0x000fca0000000000 */
[----:B------:R-:W-:-:S04]  /*2050*/  @P1 PRMT R5, R56, 0x654, R5 ;  /* 0x0000065438051816 */ /* 0x000fc80000000005 */
[----:B------:R1:W-:Y:S01]  /*2060*/  @P1 SYNCS.ARRIVE.TRANS64.RED.A1T0 RZ, [R5+URZ], RZ ;  /* 0x000000ff05ff19a7 */ /* 0x0003e2000810043f */
[----:B------:R-:W-:-:S13]  /*2070*/  ISETP.GT.U32.AND P1, PT, R16, 0x1, PT ;  /* 0x000000011000780c */ /* 0x000fda0003f24070 */
[----:B-1----:R-:W-:Y:S05]  /*2080*/  @P1 BRA `(.L_x_32) ;  /* 0x0000000000041947 */ /* 0x002fea0003800000 */
[----:B------:R-:W-:Y:S01]  /*2090*/  BPT.TRAP 0x1 ;  /* 0x000000040000795c */ /* 0x000fe20000300000 */
.L_x_32:
[----:B------:R-:W-:Y:S01]  /*20a0*/  UIADD3 UR8, UR8, 0x1, URZ ;  /* 0x0000000108087890 */ /* 0x000fe2000fffe03f */
[C---:B------:R-:W-:Y:S01]  /*20b0*/  ISETP.GT.AND P2, PT, R0.reuse, 0x1, PT ;  /* 0x000000010000780c */ /* 0x040fe20003f44270 */
[----:B------:R-:W-:Y:S02]  /*20c0*/  VIADD R3, R3, 0x1 ;  /* 0x0000000103037836 */ /* 0x000fe40000000000 */
[----:B------:R-:W-:Y:S01]  /*20d0*/  UISETP.NE.AND UP0, UPT, UR8, 0xe, UPT ;  /* 0x0000000e0800788c */ /* 0x000fe2000bf05270 */
[----:B------:R-:W-:Y:S02]  /*20e0*/  VIADD R0, R0, 0xffffffff ;  /* 0xffffffff00007836 */ /* 0x000fe40000000000 */
[C---:B------:R-:W-:Y:S01]  /*20f0*/  ISETP.NE.AND P1, PT, R3.reuse, 0xe, PT ;  /* 0x0000000e0300780c */ /* 0x040fe20003f25270 */
[----:B------:R-:W-:Y:S02]  /*2100*/  USEL UR4, URZ, 0x1, UP0 ;  /* 0x000000013f047887 */ /* 0x000fe40008000000 */
[----:B------:R-:W-:Y:S01]  /*2110*/  USEL UR8, UR8, URZ, UP0 ;  /* 0x0000003f08087287 */ /* 0x000fe20008000000 */
[----:B------:R-:W-:-:S03]  /*2120*/  SEL R3, R3, RZ, P1 ;  /* 0x000000ff03037207 */ /* 0x000fc60000800000 */
[----:B------:R-:W-:Y:S01]  /*2130*/  LOP3.LUT R6, R6, UR4, RZ, 0x3c, !PT ;  /* 0x0000000406067c12 */ /* 0x000fe2000f8e3cff */
[----:B------:R-:W-:Y:S07]  /*2140*/  @P2 BRA `(.L_x_33) ;  /* 0xfffffffc000c2947 */ /* 0x000fee000383ffff */
.L_x_26:
[----:B------:R-:W1:Y:S01]  /*2150*/  LDC R0, c[0x0][0x28c] ;  /* 0x0000a300ff007b82 */ /* 0x000e620000000800 */
[----:B------:R2:W-:Y:S01]  /*2160*/  SYNCS.ARRIVE.TRANS64.A1T0 RZ, [R64+UR47], RZ ;  /* 0x000000ff40ff79a7 */ /* 0x0005e2000810002f */
[----:B-1----:R-:W-:-:S13]  /*2170*/  ISETP.GE.AND P1, PT, R0, 0x1, PT ;  /* 0x000000010000780c */ /* 0x002fda0003f26270 */
[----:B--2---:R-:W-:Y:S05]  /*2180*/  @!P1 BRA `(.L_x_34) ;  /* 0x00000000004c9947 */ /* 0x004fea0003800000 */
[----:B------:R-:W-:Y:S05]  /*2190*/  @!P0 BRA `(.L_x_35) ;  /* 0x0000000000048947 */ /* 0x000fea0003800000 */
[----:B------:R-:W-:Y:S01]  /*21a0*/  BPT.TRAP 0x1 ;  /* 0x000000040000795c */ /* 0x000fe20000300000 */
.L_x_35:
[----:B------:R-:W-:Y:S01]  /*21b0*/  ISETP.NE.AND P0, PT, R57, RZ, PT ;  /* 0x000000ff3900720c */ /* 0x000fe20003f05270 */
[----:B------:R-:W-:Y:S01]  /*21c0*/  BSSY B0, `(.L_x_36) ;  /* 0x000000d000007945 */ /* 0x000fe20003800000 */
[----:B------:R-:W-:-:S11]  /*21d0*/  ISETP.GT.U32.AND P1, PT, R16, 0x1, PT ;  /* 0x000000011000780c */ /* 0x000fd60003f24070 */
[----:B------:R-:W-:Y:S05]  /*21e0*/  @!P0 BRA `(.L_x_37) ;  /* 0x0000000000288947 */ /* 0x000fea0003800000 */
[----:B------:R-:W-:-:S04]  /*21f0*/  UIADD3 UR6, UR43, UR38, URZ ;  /* 0x000000262b067290 */ /* 0x000fc8000fffe03f */
[----:B------:R-:W-:-:S04]  /*2200*/  USHF.R.U32.HI UR4, URZ, 0x1, UR6 ;  /* 0x000000013f047899 */ /* 0x000fc80008011606 */
[----:B------:R-:W-:-:S04]  /*2210*/  UIMAD.WIDE.U32 UR4, UR4, -0x6db6db6d, URZ ;  /* 0x92492493040478a5 */ /* 0x000fc8000f8e003f */
[----:B------:R-:W-:-:S04]  /*2220*/  USHF.R.U32.HI UR4, URZ, 0x2, UR5 ;  /* 0x000000023f047899 */ /* 0x000fc80008011605 */
[----:B------:R-:W-:-:S04]  /*2230*/  UIMAD UR6, UR4, -0xe, UR6 ;  /* 0xfffffff2040678a4 */ /* 0x000fc8000f8e0206 */
[----:B------:R-:W-:-:S04]  /*2240*/  ULEA UR6, UR6, UR41, 0x3 ;  /* 0x0000002906067291 */ /* 0x000fc8000f8e183f */
[----:B------:R-:W-:-:S06]  /*2250*/  UIADD3 UR6, UR6, 0x70, URZ ;  /* 0x0000007006067890 */ /* 0x000fcc000fffe03f */
[----:B------:R-:W-:-:S05]  /*2260*/  IMAD.U32 R3, RZ, RZ, UR6 ;  /* 0x00000006ff037e24 */ /* 0x000fca000f8e00ff */
[----:B------:R-:W-:-:S04]  /*2270*/  PRMT R0, R56, 0x654, R3 ;  /* 0x0000065438007816 */ /* 0x000fc80000000003 */
[----:B------:R1:W-:Y:S03]  /*2280*/  SYNCS.ARRIVE.TRANS64.RED.A1T0 RZ, [R0+URZ], RZ ;  /* 0x000000ff00ff79a7 */ /* 0x0003e6000810043f */
.L_x_37:
[----:B------:R-:W-:Y:S05]  /*2290*/  BSYNC B0 ;  /* 0x0000000000007941 */ /* 0x000fea0003800000 */
.L_x_36:
[----:B------:R-:W-:Y:S05]  /*22a0*/  @P1 BRA `(.L_x_34) ;  /* 0x0000000000041947 */ /* 0x000fea0003800000 */
[----:B------:R-:W-:Y:S01]  /*22b0*/  BPT.TRAP 0x1 ;  /* 0x000000040000795c */ /* 0x000fe20000300000 */
.L_x_34:
[----:B-1----:R-:W-:Y:S01]  /*22c0*/  SHF.L.U32 R0, R73, 0x1f, RZ ;  /* 0x0000001f49007819 */ /* 0x002fe200000006ff */
[----:B------:R-:W-:Y:S01]  /*22d0*/  UIADD3 UR38, UR46, UR38, URZ ;  /* 0x000000262e267290 */ /* 0x000fe2000fffe03f */
[----:B------:R-:W1:Y:S01]  /*22e0*/  LDC R7, c[0x0][0x288] ;  /* 0x0000a200ff077b82 */ /* 0x000e620000000800 */
[----:B------:R-:W-:Y:S01]  /*22f0*/  UISETP.GE.U32.AND UP1, UPT, UR46, 0xe, UPT ;  /* 0x0000000e2e00788c */ /* 0x000fe2000bf26070 */
[----:B------:R-:W-:Y:S01]  /*2300*/  IMAD.SHL.U32 R8, R62, 0x2, RZ ;  /* 0x000000023e087824 */ /* 0x000fe200078e00ff */
[----:B------:R-:W-:Y:S02]  /*2310*/  UISETP.GT.U32.AND UP0, UPT, UR38, 0xd, UPT ;  /* 0x0000000d2600788c */ /* 0x000fe4000bf04070 */
[----:B------:R-:W-:Y:S02]  /*2320*/  USHF.R.U32.HI UR4, URZ, 0x1, UR38 ;  /* 0x000000013f047899 */ /* 0x000fe40008011626 */
[----:B------:R-:W-:Y:S01]  /*2330*/  UISETP.LT.U32.AND UP0, UPT, UR46, 0xe, UP0 ;  /* 0x0000000e2e00788c */ /* 0x000fe20008701070 */
[----:B------:R-:W2:Y:S01]  /*2340*/  SYNCS.PHASECHK.TRANS64.TRYWAIT P0, [R63+UR42+0x10], R0 ;  /* 0x000010003f0075a7 */ /* 0x000ea2000800016a */
[----:B------:R-:W-:Y:S01]  /*2350*/  UIMAD.WIDE.U32 UR4, UR4, -0x6db6db6d, URZ ;  /* 0x92492493040478a5 */ /* 0x000fe2000f8e003f */
[----:B------:R-:W-:Y:S01]  /*2360*/  SHF.R.S32.HI R9, RZ, 0x1f, R8 ;  /* 0x0000001fff097819 */ /* 0x000fe20000011408 */
[----:B------:R-:W-:-:S02]  /*2370*/  USEL UR6, URZ, 0x1, !UP0 ;  /* 0x000000013f067887 */ /* 0x000fc4000c000000 */
[----:B------:R-:W-:Y:S02]  /*2380*/  USHF.R.U32.HI UR4, URZ, 0x2, UR5 ;  /* 0x000000023f047899 */ /* 0x000fe40008011605 */
[----:B------:R-:W-:Y:S02]  /*2390*/  ULOP3.LUT UR39, UR39, UR6, URZ, 0x3c, !UPT ;  /* 0x0000000627277292 */ /* 0x000fe4000f8e3c3f */
[----:B------:R-:W-:Y:S02]  /*23a0*/  UIMAD UR38, UR4, -0xe, UR38 ;  /* 0xfffffff2042678a4 */ /* 0x000fe4000f8e0226 */
[----:B------:R-:W-:Y:S01]  /*23b0*/  @UP1 ULOP3.LUT UR39, UR39, 0x1, UR4, 0x78, !UPT ;  /* 0x0000000127271892 */ /* 0x000fe2000f8e7804 */
[----:B-12---:R-:W-:Y:S11]  /*23c0*/  @!P0 BRA `(.L_x_38) ;  /* 0x0000004000548947 */ /* 0x006ff60003800000 */
.L_x_138:
[----:B-1----:R-:W-:Y:S01]  /*23d0*/  IMAD.SHL.U32 R0, R19, 0x40, RZ ;  /* 0x0000004013007824 */ /* 0x002fe200078e00ff */
[----:B------:R-:W-:Y:S01]  /*23e0*/  ULDC UR6, c[0x0][0x284] ;  /* 0x0000a10000067ab9 */ /* 0x000fe20000000800 */
[----:B------:R-:W-:Y:S01]  /*23f0*/  IMAD.SHL.U32 R14, R22, 0x40, RZ ;  /* 0x00000040160e7824 */ /* 0x000fe200078e00ff */
[----:B------:R-:W-:Y:S01]  /*2400*/  SHF.R.S32.HI R11, RZ, 0x1f, R2 ;  /* 0x0000001fff0b7819 */ /* 0x000fe20000011402 */
[----:B------:R-:W-:Y:S01]  /*2410*/  ULDC.64 UR4, c[0x0][0x5d0] ;  /* 0x0001740000047ab9 */ /* 0x000fe20000000a00 */
[----:B------:R-:W-:Y:S01]  /*2420*/  ISETP.GE.AND P0, PT, R0, UR6, PT ;  /* 0x0000000600007c0c */ /* 0x000fe2000bf06270 */
[----:B------:R-:W-:Y:S01]  /*2430*/  IMAD.WIDE.U32 R4, R2, UR4, R8 ;  /* 0x0000000402047c25 */ /* 0x000fe2000f8e0008 */
[----:B------:R-:W-:Y:S02]  /*2440*/  SHF.R.S32.HI R15, RZ, 0x1f, R14 ;  /* 0x0000001fff0f7819 */ /* 0x000fe4000001140e */
[C---:B------:R-:W-:Y:S01]  /*2450*/  ISETP.GE.OR P0, PT, R14.reuse, R7, P0 ;  /* 0x000000070e00720c */ /* 0x040fe20000706670 */
[----:B------:R-:W-:Y:S01]  /*2460*/  IMAD R3, R11, UR4, RZ ;  /* 0x000000040b037c24 */ /* 0x000fe2000f8e02ff */
[----:B------:R-:W-:-:S03]  /*2470*/  IADD3 R4, P1, R14, R4, RZ ;  /* 0x000000040e047210 */ /* 0x000fc60007f3e0ff */
[----:B------:R-:W-:-:S05]  /*2480*/  IMAD R3, R2, UR5, R3 ;  /* 0x0000000502037c24 */ /* 0x000fca000f8e0203 */
[----:B------:R-:W-:-:S03]  /*2490*/  IADD3.X R5, R15, R5, R3, P1, !PT ;  /* 0x000000050f057210 */ /* 0x000fc60000ffe403 */
[----:B------:R-:W-:Y:S05]  /*24a0*/  @P0 BRA `(.L_x_39) ;  /* 0x0000002000a80947 */ /* 0x000fea0003800000 */
[----:B------:R-:W1:Y:S01]  /*24b0*/  LDC.64 R76, c[0x0][0x5c8] ;  /* 0x00017200ff4c7b82 */ /* 0x000e620000000a00 */
[----:B-----5:R-:W-:Y:S01]  /*24c0*/  FSETP.NEU.AND P0, PT, R59, RZ, PT ;  /* 0x000000ff3b00720b */ /* 0x020fe20003f0d000 */
[----:B------:R-:W-:Y:S01]  /*24d0*/  IMAD R3, R62, -0x2, R7 ;  /* 0xfffffffe3e037824 */ /* 0x000fe200078e0207 */
[----:B------:R-:W-:Y:S01]  /*24e0*/  BSSY B0, `(.L_x_39) ;  /* 0x0000226000007945 */ /* 0x000fe20003800000 */
[----:B------:R-:W-:-:S04]  /*24f0*/  IMAD.WIDE R68, R19, 0x40, R60 ;  /* 0x0000004013447825 */ /* 0x000fc800078e023c */
[----:B------:R-:W-:Y:S02]  /*2500*/  IMAD.IADD R3, R3, 0x1, -R14 ;  /* 0x0000000103037824 */ /* 0x000fe400078e0a0e */
[----:B------:R-:W-:-:S03]  /*2510*/  IMAD.IADD R0, R67, 0x1, -R0 ;  /* 0x0000000143007824 */ /* 0x000fc600078e0a00 */
[----:B------:R-:W-:-:S04]  /*2520*/  ISETP.GT.AND P1, PT, R3, RZ, PT ;  /* 0x000000ff0300720c */ /* 0x000fc80003f24270 */
[----:B------:R-:W-:Y:S01]  /*2530*/  ISETP.GT.AND P2, PT, R0, RZ, P1 ;  /* 0x000000ff0000720c */ /* 0x000fe20000f44270 */
[-C--:B-1----:R-:W-:Y:S02]  /*2540*/  IMAD R6, R69, R76.reuse, RZ ;  /* 0x0000004c45067224 */ /* 0x082fe400078e02ff */
[----:B------:R-:W-:-:S04]  /*2550*/  IMAD.WIDE.U32 R70, R68, R76, R4 ;  /* 0x0000004c44467225 */ /* 0x000fc800078e0004 */
[----:B------:R-:W-:-:S04]  /*2560*/  IMAD R5, R68, R77, R6 ;  /* 0x0000004d44057224 */ /* 0x000fc800078e0206 */
[----:B------:R-:W-:Y:S01]  /*2570*/  IMAD.IADD R7, R71, 0x1, R5 ;  /* 0x0000000147077824 */ /* 0x000fe200078e0205 */
[----:B------:R-:W-:Y:S06]  /*2580*/  @!P0 BRA `(.L_x_40) ;  /* 0x0000001400dc8947 */ /* 0x000fec0003800000 */
[----:B------:R-:W1:Y:S01]  /*2590*/  LDC.64 R74, c[0x0][0x5b8] ;  /* 0x00016e00ff4a7b82 */ /* 0x000e620000000a00 */
[----:B------:R-:W-:-:S07]  /*25a0*/  ULDC.64 UR4, c[0x0][0x5c0] ;  /* 0x0001700000047ab9 */ /* 0x000fce0000000a00 */
[----:B------:R-:W2:Y:S08]  /*25b0*/  LDC.64 R78, c[0x0][0x5b0] ;  /* 0x00016c00ff4e7b82 */ /* 0x000eb00000000a00 */
[----:B------:R-:W0:Y:S01]  /*25c0*/  LDC.64 R80, c[0x0][0x5a8] ;  /* 0x00016a00ff507b82 */ /* 0x000e220000000a00 */
[-C--:B-1----:R-:W-:Y:S02]  /*25d0*/  IMAD R6, R11, R74.reuse, RZ ;  /* 0x0000004a0b067224 */ /* 0x082fe400078e02ff */
[----:B------:R-:W-:-:S04]  /*25e0*/  IMAD.WIDE.U32 R4, R2, R74, R8 ;  /* 0x0000004a02047225 */ /* 0x000fc800078e0008 */
[----:B------:R-:W-:Y:S01]  /*25f0*/  IMAD R71, R2, R75, R6 ;  /* 0x0000004b02477224 */ /* 0x000fe200078e0206 */
[----:B------:R-:W-:Y:S01]  /*2600*/  IADD3 R10, P0, R14, R4, RZ ;  /* 0x000000040e0a7210 */ /* 0x000fe20007f1e0ff */
[----:B--2---:R-:W-:-:S03]  /*2610*/  IMAD R4, R69, R78, RZ ;  /* 0x0000004e45047224 */ /* 0x004fc600078e02ff */
[----:B------:R-:W-:Y:S01]  /*2620*/  IADD3.X R11, R15, R5, R71, P0, !PT ;  /* 0x000000050f0b7210 */ /* 0x000fe200007fe447 */
[C---:B------:R-:W-:Y:S02]  /*2630*/  IMAD R75, R68.reuse, R79, R4 ;  /* 0x0000004f444b7224 */ /* 0x040fe400078e0204 */
[----:B------:R-:W-:-:S04]  /*2640*/  IMAD.WIDE.U32 R4, R68, R78, R10 ;  /* 0x0000004e44047225 */ /* 0x000fc800078e000a */
[----:B------:R-:W-:Y:S01]  /*2650*/  IMAD.IADD R5, R5, 0x1, R75 ;  /* 0x0000000105057824 */ /* 0x000fe200078e024b */
[----:B0-----:R-:W-:-:S04]  /*2660*/  LEA R12, P0, R4, R80, 0x2 ;  /* 0x00000050040c7211 */ /* 0x001fc800078010ff */
[----:B------:R-:W-:-:S05]  /*2670*/  LEA.HI.X R13, R4, R81, R5, 0x2, P0 ;  /* 0x00000051040d7211 */ /* 0x000fca00000f1405 */
[----:B------:R0:W2:Y:S01]  /*2680*/  @P2 LDG.E.LTC128B R19, desc[UR36][R12.64] ;  /* 0x000000240c132981 */ /* 0x0000a2000c1e1920 */
[----:B------:R-:W-:Y:S01]  /*2690*/  IMAD.WIDE.U32 R4, R68, R78, R14 ;  /* 0x0000004e44047225 */ /* 0x000fe200078e000e */
[----:B------:R-:W-:Y:S01]  /*26a0*/  LEA R6, P3, R70, UR4, 0x2 ;  /* 0x0000000446067c11 */ /* 0x000fe2000f8610ff */
[----:B------:R-:W-:Y:S01]  /*26b0*/  BSSY B1, `(.L_x_41) ;  /* 0x0000014000017945 */ /* 0x000fe20003800000 */
[----:B------:R-:W-:Y:S02]  /*26c0*/  IADD3 R20, P0, R8, R4, RZ ;  /* 0x0000000408147210 */ /* 0x000fe40007f1e0ff */
[----:B------:R-:W-:Y:S02]  /*26d0*/  LEA.HI.X R7, R70, UR5, R7, 0x2, P3 ;  /* 0x0000000546077c11 */ /* 0x000fe400098f1407 */
[----:B------:R-:W-:Y:S01]  /*26e0*/  IADD3.X R21, R9, R75, R5, P0, !PT ;  /* 0x0000004b09157210 */ /* 0x000fe200007fe405 */
[----:B0-----:R-:W-:Y:S01]  /*26f0*/  IMAD.SHL.U32 R12, R78, 0x8, RZ ;  /* 0x000000084e0c7824 */ /* 0x001fe200078e00ff */
[----:B------:R-:W-:-:S02]  /*2700*/  ISETP.GT.AND P0, PT, R3, 0x1, PT ;  /* 0x000000010300780c */ /* 0x000fc40003f04270 */
[----:B------:R-:W-:Y:S01]  /*2710*/  SHF.L.U64.HI R13, R78, 0x3, R79 ;  /* 0x000000034e0d7819 */ /* 0x000fe2000001024f */
[----:B------:R-:W-:Y:S01]  /*2720*/  IMAD.WIDE.U32 R20, R2, R74, R20 ;  /* 0x0000004a02147225 */ /* 0x000fe200078e0014 */
[----:B------:R-:W-:-:S03]  /*2730*/  ISETP.GT.AND P3, PT, R0, RZ, P0 ;  /* 0x000000ff0000720c */ /* 0x000fc60000764270 */
[----:B------:R-:W-:Y:S01]  /*2740*/  IMAD.WIDE.U32 R68, R68, R78, R12 ;  /* 0x0000004e44447225 */ /* 0x000fe200078e000c */
[----:B--2---:R-:W-:-:S05]  /*2750*/  LOP3.LUT R4, R19, 0xffffe000, RZ, 0xc0, !PT ;  /* 0xffffe00013047812 */ /* 0x004fca00078ec0ff */
[----:B------:R-:W-:Y:S01]  /*2760*/  FMUL R5, R4, R59 ;  /* 0x0000003b04057220 */ /* 0x000fe20000400000 */
[----:B------:R-:W-:-:S03]  /*2770*/  LEA R4, P4, R20, R80, 0x2 ;  /* 0x0000005014047211 */ /* 0x000fc600078810ff */
[----:B------:R-:W-:Y:S01]  /*2780*/  FFMA R83, R24, R58, R5 ;  /* 0x0000003a18537223 */ /* 0x000fe20000000005 */
[----:B------:R-:W-:-:S04]  /*2790*/  IMAD.IADD R5, R71, 0x1, R21 ;  /* 0x0000000147057824 */ /* 0x000fc800078e0215 */
[----:B------:R-:W-:Y:S02]  /*27a0*/  F2FP.TF32.F32.PACK_B R83, R83 ;  /* 0x00000053ff53723e */ /* 0x000fe400024050ff */
[----:B------:R-:W-:-:S03]  /*27b0*/  LEA.HI.X R5, R20, R81, R5, 0x2, P4 ;  /* 0x0000005114057211 */ /* 0x000fc600020f1405 */
[----:B------:R0:W-:Y:S01]  /*27c0*/  @P2 STG.E desc[UR36][R6.64], R83 ;  /* 0x0000005306002986 */ /* 0x0001e2000c101924 */
[----:B------:R-:W-:Y:S05]  /*27d0*/  @!P3 BRA `(.L_x_42) ;  /* 0x000000000004b947 */ /* 0x000fea0003800000 */
[----:B------:R1:W5:Y:S02]  /*27e0*/  LDG.E.LTC128B R19, desc[UR36][R4.64+0x4] ;  /* 0x0000042404137981 */ /* 0x000364000c1e1920 */
.L_x_42:
[----:B------:R-:W-:Y:S05]  /*27f0*/  BSYNC B1 ;  /* 0x0000000000017941 */ /* 0x000fea0003800000 */
.L_x_41:
[----:B-----5:R-:W-:Y:S01]  /*2800*/  LOP3.LUT R12, R19, 0xffffe000, RZ, 0xc0, !PT ;  /* 0xffffe000130c7812 */ /* 0x020fe200078ec0ff */
[----:B------:R-:W-:Y:S01]  /*2810*/  IMAD.IADD R75, R75, 0x1, R69 ;  /* 0x000000014b4b7824 */ /* 0x000fe200078e0245 */
[----:B------:R-:W-:Y:S02]  /*2820*/  IADD3 R10, P2, R10, R68, RZ ;  /* 0x000000440a0a7210 */ /* 0x000fe40007f5e0ff */
[----:B------:R-:W-:Y:S01]  /*2830*/  ISETP.GT.AND P1, PT, R0, 0x8, P1 ;  /* 0x000000080000780c */ /* 0x000fe20000f24270 */
[----:B------:R-:W-:Y:S02]  /*2840*/  FMUL R12, R12, R59 ;  /* 0x0000003b0c0c7220 */ /* 0x000fe40000400000 */
[----:B------:R-:W-:Y:S02]  /*2850*/  IMAD.X R11, R75, 0x1, R11, P2 ;  /* 0x000000014b0b7824 */ /* 0x000fe400010e060b */
[----:B------:R-:W-:Y:S01]  /*2860*/  FFMA R25, R25, R58, R12 ;  /* 0x0000003a19197223 */ /* 0x000fe2000000000c */
[----:B------:R-:W-:-:S04]  /*2870*/  LEA R12, P2, R10, R80, 0x2 ;  /* 0x000000500a0c7211 */ /* 0x000fc800078410ff */
[----:B------:R-:W-:Y:S02]  /*2880*/  F2FP.TF32.F32.PACK_B R25, R25 ;  /* 0x00000019ff19723e */ /* 0x000fe400024050ff */
[----:B------:R-:W-:-:S03]  /*2890*/  LEA.HI.X R13, R10, R81, R11, 0x2, P2 ;  /* 0x000000510a0d7211 */ /* 0x000fc600010f140b */
[----:B------:R2:W-:Y:S04]  /*28a0*/  @P3 STG.E desc[UR36][R6.64+0x4], R25 ;  /* 0x0000041906003986 */ /* 0x0005e8000c101924 */
[----:B------:R-:W3:Y:S01]  /*28b0*/  @P1 LDG.E.LTC128B R19, desc[UR36][R12.64] ;  /* 0x000000240c131981 */ /* 0x000ee2000c1e1920 */
[----:B------:R-:W-:Y:S01]  /*28c0*/  IADD3 R14, P2, P3, R8, R68, R14 ;  /* 0x00000044080e7210 */ /* 0x000fe20007b5e00e */
[----:B------:R-:W-:Y:S01]  /*28d0*/  BSSY B1, `(.L_x_43) ;  /* 0x0000011000017945 */ /* 0x000fe20003800000 */
[C---:B------:R-:W-:Y:S02]  /*28e0*/  SHF.L.U64.HI R11, R76.reuse, 0x5, R77 ;  /* 0x000000054c0b7819 */ /* 0x040fe4000001024d */
[----:B------:R-:W-:Y:S02]  /*28f0*/  IADD3.X R15, R9, R75, R15, P2, P3 ;  /* 0x0000004b090f7210 */ /* 0x000fe400017e640f */
[----:B------:R-:W-:-:S02]  /*2900*/  LEA R10, P2, R76, R6, 0x5 ;  /* 0x000000064c0a7211 */ /* 0x000fc400078428ff */
[----:B------:R-:W-:Y:S01]  /*2910*/  ISETP.GT.AND P0, PT, R0, 0x8, P0 ;  /* 0x000000080000780c */ /* 0x000fe20000704270 */
[----:B------:R-:W-:-:S04]  /*2920*/  IMAD.WIDE.U32 R14, R2, R74, R14 ;  /* 0x0000004a020e7225 */ /* 0x000fc800078e000e */
[----:B------:R-:W-:Y:S02]  /*2930*/  IMAD.X R11, R11, 0x1, R7, P2 ;  /* 0x000000010b0b7824 */ /* 0x000fe400010e0607 */
[----:B------:R-:W-:Y:S01]  /*2940*/  IMAD.IADD R2, R71, 0x1, R15 ;  /* 0x0000000147027824 */ /* 0x000fe200078e020f */
[----:B---3--:R-:W-:-:S05]  /*2950*/  LOP3.LUT R8, R19, 0xffffe000, RZ, 0xc0, !PT ;  /* 0xffffe00013087812 */ /* 0x008fca00078ec0ff */
[----:B------:R-:W-:Y:S01]  /*2960*/  FMUL R9, R8, R59 ;  /* 0x0000003b08097220 */ /* 0x000fe20000400000 */
[----:B------:R-:W-:-:S03]  /*2970*/  LEA R8, P3, R14, R80, 0x2 ;  /* 0x000000500e087211 */ /* 0x000fc600078610ff */
[----:B------:R-:W-:Y:S01]  /*2980*/  FFMA R21, R26, R58, R9 ;  /* 0x0000003a1a157223 */ /* 0x000fe20000000009 */
[----:B------:R-:W-:-:S04]  /*2990*/  LEA.HI.X R9, R14, R81, R2, 0x2, P3 ;  /* 0x000000510e097211 */ /* 0x000fc800018f1402 */
[----:B------:R-:W-:-:S05]  /*29a0*/  F2FP.TF32.F32.PACK_B R21, R21 ;  /* 0x00000015ff15723e */ /* 0x000fca00024050ff */
[----:B------:R2:W-:Y:S01]  /*29b0*/  @P1 STG.E desc[UR36][R10.64], R21 ;  /* 0x000000150a001986 */ /* 0x0005e2000c101924 */
[----:B------:R-:W-:Y:S05]  /*29c0*/  @!P0 BRA `(.L_x_44) ;  /* 0x0000000000048947 */ /* 0x000fea0003800000 */
[----:B------:R3:W5:Y:S02]  /*29d0*/  LDG.E.LTC128B R19, desc[UR36][R8.64+0x4] ;  /* 0x0000042408137981 */ /* 0x000764000c1e1920 */
.L_x_44:
[----:B------:R-:W-:Y:S05]  /*29e0*/  BSYNC B1 ;  /* 0x0000000000017941 */ /* 0x000fea0003800000 */
.L_x_43:
[----:B-----5:R-:W-:Y:S01]  /*29f0*/  LOP3.LUT R2, R19, 0xffffe000, RZ, 0xc0, !PT ;  /* 0xffffe00013027812 */ /* 0x020fe200078ec0ff */
[----:B------:R-:W-:Y:S01]  /*2a00*/  BSSY B1, `(.L_x_45) ;  /* 0x0000009000017945 */ /* 0x000fe20003800000 */
[----:B------:R-:W-:-:S03]  /*2a10*/  ISETP.GT.AND P1, PT, R3, 0x8, PT ;  /* 0x000000080300780c */ /* 0x000fc60003f24270 */
[----:B------:R-:W-:Y:S01]  /*2a20*/  FMUL R2, R2, R59 ;  /* 0x0000003b02027220 */ /* 0x000fe20000400000 */
[----:B------:R-:W-:-:S03]  /*2a30*/  ISETP.GT.AND P2, PT, R0, RZ, P1 ;  /* 0x000000ff0000720c */ /* 0x000fc60000f44270 */
[----:B------:R-:W-:-:S05]  /*2a40*/  FFMA R27, R27, R58, R2 ;  /* 0x0000003a1b1b7223 */ /* 0x000fca0000000002 */
[----:B------:R-:W-:-:S05]  /*2a50*/  F2FP.TF32.F32.PACK_B R27, R27 ;  /* 0x0000001bff1b723e */ /* 0x000fca00024050ff */
[----:B------:R4:W-:Y:S01]  /*2a60*/  @P0 STG.E desc[UR36][R10.64+0x4], R27 ;  /* 0x0000041b0a000986 */ /* 0x0009e2000c101924 */
[----:B------:R-:W-:Y:S05]  /*2a70*/  @!P2 BRA `(.L_x_46) ;  /* 0x000000000004a947 */ /* 0x000fea0003800000 */
[----:B------:R0:W5:Y:S02]  /*2a80*/  LDG.E.LTC128B R19, desc[UR36][R4.64+0x20] ;  /* 0x0000202404137981 */ /* 0x000164000c1e1920 */
.L_x_46:
[----:B------:R-:W-:Y:S05]  /*2a90*/  BSYNC B1 ;  /* 0x0000000000017941 */ /* 0x000fea0003800000 */
.L_x_45:
        /* <DEDUP_REMOVED lines=10> */
.L_x_48:
[----:B------:R-:W-:Y:S05]  /*2b40*/  BSYNC B1 ;  /* 0x0000000000017941 */ /* 0x000fea0003800000 */
.L_x_47:
[----:B-----5:R-:W-:Y:S01]  /*2b50*/  LOP3.LUT R2, R19, 0xffffe000, RZ, 0xc0, !PT ;  /* 0xffffe00013027812 */ /* 0x020fe200078ec0ff */
[----:B------:R-:W-:Y:S01]  /*2b60*/  BSSY B1, `(.L_x_49) ;  /* 0x0000008000017945 */ /* 0x000fe20003800000 */
[----:B------:R-:W-:-:S03]  /*2b70*/  ISETP.GT.AND P1, PT, R0, 0x8, P1 ;  /* 0x000000080000780c */ /* 0x000fc60000f24270 */
[----:B------:R-:W-:-:S04]  /*2b80*/  FMUL R2, R2, R59 ;  /* 0x0000003b02027220 */ /* 0x000fc80000400000 */
[----:B------:R-:W-:-:S05]  /*2b90*/  FFMA R29, R29, R58, R2 ;  /* 0x0000003a1d1d7223 */ /* 0x000fca0000000002 */
[----:B------:R-:W-:-:S05]  /*2ba0*/  F2FP.TF32.F32.PACK_B R29, R29 ;  /* 0x0000001dff1d723e */ /* 0x000fca00024050ff */
[----:B------:R0:W-:Y:S01]  /*2bb0*/  @P3 STG.E desc[UR36][R6.64+0x24], R29 ;  /* 0x0000241d06003986 */ /* 0x0001e2000c101924 */
[----:B------:R-:W-:Y:S05]  /*2bc0*/  @!P1 BRA `(.L_x_50) ;  /* 0x0000000000049947 */ /* 0x000fea0003800000 */
[----:B------:R0:W5:Y:S02]  /*2bd0*/  LDG.E.LTC128B R19, desc[UR36][R8.64+0x20] ;  /* 0x0000202408137981 */ /* 0x000164000c1e1920 */
.L_x_50:
[----:B------:R-:W-:Y:S05]  /*2be0*/  BSYNC B1 ;  /* 0x0000000000017941 */ /* 0x000fea0003800000 */
.L_x_49:
[----:B-----5:R-:W-:Y:S01]  /*2bf0*/  LOP3.LUT R2, R19, 0xffffe000, RZ, 0xc0, !PT ;  /* 0xffffe00013027812 */ /* 0x020fe200078ec0ff */
[----:B------:R-:W-:Y:S01]  /*2c00*/  BSSY B1, `(.L_x_51) ;  /* 0x0000008000017945 */ /* 0x000fe20003800000 */
[----:B------:R-:W-:-:S03]  /*2c10*/  ISETP.GT.AND P0, PT, R0, 0x8, P0 ;  /* 0x000000080000780c */ /* 0x000fc60000704270 */
[----:B0-----:R-:W-:-:S04]  /*2c20*/  FMUL R13, R2, R59 ;  /* 0x0000003b020d7220 */ /* 0x001fc80000400000 */
[----:B------:R-:W-:-:S05]  /*2c30*/  FFMA R13, R30, R58, R13 ;  /* 0x0000003a1e0d7223 */ /* 0x000fca000000000d */
[----:B------:R-:W-:-:S05]  /*2c40*/  F2FP.TF32.F32.PACK_B R13, R13 ;  /* 0x0000000dff0d723e */ /* 0x000fca00024050ff */
[----:B------:R0:W-:Y:S01]  /*2c50*/  @P1 STG.E desc[UR36][R10.64+0x20], R13 ;  /* 0x0000200d0a001986 */ /* 0x0001e2000c101924 */
[----:B------:R-:W-:Y:S05]  /*2c60*/  @!P0 BRA `(.L_x_52) ;  /* 0x0000000000048947 */ /* 0x000fea0003800000 */
[----:B------:R0:W5:Y:S02]  /*2c70*/  LDG.E.LTC128B R19, desc[UR36][R8.64+0x24] ;  /* 0x0000242408137981 */ /* 0x000164000c1e1920 */
.L_x_52:
[----:B------:R-:W-:Y:S05]  /*2c80*/  BSYNC B1 ;  /* 0x0000000000017941 */ /* 0x000fea0003800000 */
.L_x_51:
        /* <DEDUP_REMOVED lines=10> */
.L_x_54:
[----:B------:R-:W-:Y:S05]  /*2d30*/  BSYNC B1 ;  /* 0x0000000000017941 */ /* 0x000fea0003800000 */
.L_x_53:
[----:B-----5:R-:W-:Y:S01]  /*2d40*/  LOP3.LUT R2, R19, 0xffffe000, RZ, 0xc0, !PT ;  /* 0xffffe00013027812 */ /* 0x020fe200078ec0ff */
[----:B------:R-:W-:Y:S01]  /*2d50*/  BSSY B1, `(.L_x_55) ;  /* 0x0000009000017945 */ /* 0x000fe20003800000 */
[----:B------:R-:W-:-:S03]  /*2d60*/  ISETP.GT.AND P0, PT, R3, 0x11, PT ;  /* 0x000000110300780c */ /* 0x000fc60003f04270 */
[----:B0-----:R-:W-:Y:S01]  /*2d70*/  FMUL R13, R2, R59 ;  /* 0x0000003b020d7220 */ /* 0x001fe20000400000 */
[----:B------:R-:W-:-:S03]  /*2d80*/  ISETP.GT.AND P3, PT, R0, RZ, P0 ;  /* 0x000000ff0000720c */ /* 0x000fc60000764270 */
[----:B------:R-:W-:-:S05]  /*2d90*/  FFMA R13, R32, R58, R13 ;  /* 0x0000003a200d7223 */ /* 0x000fca000000000d */
[----:B------:R-:W-:-:S05]  /*2da0*/  F2FP.TF32.F32.PACK_B R13, R13 ;  /* 0x0000000dff0d723e */ /* 0x000fca00024050ff */
[----:B------:R0:W-:Y:S01]  /*2db0*/  @P2 STG.E desc[UR36][R6.64+0x40], R13 ;  /* 0x0000400d06002986 */ /* 0x0001e2000c101924 */
[----:B------:R-:W-:Y:S05]  /*2dc0*/  @!P3 BRA `(.L_x_56) ;  /* 0x000000000004b947 */ /* 0x000fea0003800000 */
[----:B------:R0:W5:Y:S02]  /*2dd0*/  LDG.E.LTC128B R19, desc[UR36][R4.64+0x44] ;  /* 0x0000442404137981 */ /* 0x000164000c1e1920 */
.L_x_56:
[----:B------:R-:W-:Y:S05]  /*2de0*/  BSYNC B1 ;  /* 0x0000000000017941 */ /* 0x000fea0003800000 */
.L_x_55:
        /* <DEDUP_REMOVED lines=9> */
.L_x_58:
[----:B------:R-:W-:Y:S05]  /*2e80*/  BSYNC B1 ;  /* 0x0000000000017941 */ /* 0x000fea0003800000 */
.L_x_57:
        /* <DEDUP_REMOVED lines=9> */
.L_x_60:
[----:B------:R-:W-:Y:S05]  /*2f20*/  BSYNC B1 ;  /* 0x0000000000017941 */ /* 0x000fea0003800000 */
.L_x_59:
        /* <DEDUP_REMOVED lines=10> */
.L_x_62:
[----:B------:R-:W-:Y:S05]  /*2fd0*/  BSYNC B1 ;  /* 0x0000000000017941 */ /* 0x000fea0003800000 */
.L_x_61:
        /* <DEDUP_REMOVED lines=10> */
.L_x_64:
[----:B------:R-:W-:Y:S05]  /*3080*/  BSYNC B1 ;  /* 0x0000000000017941 */ /* 0x000fea0003800000 */
.L_x_63:
        /* <DEDUP_REMOVED lines=9> */
.L_x_66:
[----:B------:R-:W-:Y:S05]  /*3120*/  BSYNC B1 ;  /* 0x0000000000017941 */ /* 0x000fea0003800000 */
.L_x_65:
        /* <DEDUP_REMOVED lines=9> */
.L_x_68:
[----:B------:R-:W-:Y:S05]  /*31c0*/  BSYNC B1 ;  /* 0x0000000000017941 */ /* 0x000fea0003800000 */
.L_x_67:
        /* <DEDUP_REMOVED lines=10> */
.L_x_70:
[----:B------:R-:W-:Y:S05]  /*3270*/  BSYNC B1 ;  /* 0x0000000000017941 */ /* 0x000fea0003800000 */
.L_x_69:
        /* <DEDUP_REMOVED lines=10> */
.L_x_72:
[----:B------:R-:W-:Y:S05]  /*3320*/  BSYNC B1 ;  /* 0x0000000000017941 */ /* 0x000fea0003800000 */
.L_x_71:
        /* <DEDUP_REMOVED lines=9> */
.L_x_74:
[----:B------:R-:W-:Y:S05]  /*33c0*/  BSYNC B1 ;  /* 0x0000000000017941 */ /* 0x000fea0003800000 */
.L_x_73:
        /* <DEDUP_REMOVED lines=9> */
.L_x_76:
[----:B------:R-:W-:Y:S05]  /*3460*/  BSYNC B1 ;  /* 0x0000000000017941 */ /* 0x000fea0003800000 */
.L_x_75:
        /* <DEDUP_REMOVED lines=10> */
.L_x_78:
[----:B------:R-:W-:Y:S05]  /*3510*/  BSYNC B1 ;  /* 0x0000000000017941 */ /* 0x000fea0003800000 */
.L_x_77:
        /* <DEDUP_REMOVED lines=10> */
.L_x_80:
[----:B------:R-:W-:Y:S05]  /*35c0*/  BSYNC B1 ;  /* 0x0000000000017941 */ /* 0x000fea0003800000 */
.L_x_79:
        /* <DEDUP_REMOVED lines=9> */
.L_x_82:
[----:B------:R-:W-:Y:S05]  /*3660*/  BSYNC B1 ;  /* 0x0000000000017941 */ /* 0x000fea0003800000 */
.L_x_81:
        /* <DEDUP_REMOVED lines=9> */
.L_x_84:
[----:B------:R-:W-:Y:S05]  /*3700*/  BSYNC B1 ;  /* 0x0000000000017941 */ /* 0x000fea0003800000 */
.L_x_83:
        /* <DEDUP_REMOVED lines=10> */
.L_x_86:
[----:B------:R-:W-:Y:S05]  /*37b0*/  BSYNC B1 ;  /* 0x0000000000017941 */ /* 0x000fea0003800000 */
.L_x_85:
        /* <DEDUP_REMOVED lines=10> */
.L_x_88:
[----:B------:R-:W-:Y:S05]  /*3860*/  BSYNC B1 ;  /* 0x0000000000017941 */ /* 0x000fea0003800000 */
.L_x_87:
        /* <DEDUP_REMOVED lines=9> */
.L_x_90:
[----:B------:R-:W-:Y:S05]  /*3900*/  BSYNC B1 ;  /* 0x0000000000017941 */ /* 0x000fea0003800000 */
.L_x_89:
        /* <DEDUP_REMOVED lines=9> */
.L_x_92:
[----:B------:R-:W-:Y:S05]  /*39a0*/  BSYNC B1 ;  /* 0x0000000000017941 */ /* 0x000fea0003800000 */
.L_x_91:
        /* <DEDUP_REMOVED lines=10> */
.L_x_94:
[----:B------:R-:W-:Y:S05]  /*3a50*/  BSYNC B1 ;  /* 0x0000000000017941 */ /* 0x000fea0003800000 */
.L_x_93:
[----:B-----5:R-:W-:Y:S01]  /*3a60*/  LOP3.LUT R2, R19, 0xffffe000, RZ, 0xc0, !PT ;  /* 0xffffe00013027812 */ /* 0x020fe200078ec0ff */
[----:B------:R-:W-:Y:S01]  /*3a70*/  BSSY B1, `(.L_x_95) ;  /* 0x000000b000017945 */ /* 0x000fe20003800000 */
[----:B------:R-:W-:Y:S01]  /*3a80*/  ISETP.GT.AND P0, PT, R3, 0x39, PT ;  /* 0x000000390300780c */ /* 0x000fe20003f04270 */
[----:B------:R-:W-:Y:S02]  /*3a90*/  @P2 IMAD.MOV.U32 R3, RZ, RZ, R7 ;  /* 0x000000ffff032224 */ /* 0x000fe400078e0007 */
[----:B0-----:R-:W-:Y:S01]  /*3aa0*/  FMUL R13, R2, R59 ;  /* 0x0000003b020d7220 */ /* 0x001fe20000400000 */
[----:B------:R-:W-:Y:S01]  /*3ab0*/  @P2 IMAD.MOV.U32 R2, RZ, RZ, R6 ;  /* 0x000000ffff022224 */ /* 0x000fe200078e0006 */
[----:B------:R-:W-:Y:S02]  /*3ac0*/  ISETP.GT.AND P3, PT, R0, RZ, P0 ;  /* 0x000000ff0000720c */ /* 0x000fe40000764270 */
[----:B------:R-:W-:-:S05]  /*3ad0*/  FFMA R13, R52, R58, R13 ;  /* 0x0000003a340d7223 */ /* 0x000fca000000000d */
[----:B------:R-:W-:-:S05]  /*3ae0*/  F2FP.TF32.F32.PACK_B R13, R13 ;  /* 0x0000000dff0d723e */ /* 0x000fca00024050ff */
[----:B------:R0:W-:Y:S01]  /*3af0*/  @P2 STG.E desc[UR36][R2.64+0xe0], R13 ;  /* 0x0000e00d02002986 */ /* 0x0001e2000c101924 */
[----:B------:R-:W-:Y:S05]  /*3b00*/  @!P3 BRA `(.L_x_96) ;  /* 0x000000000004b947 */ /* 0x000fea0003800000 */
[----:B------:R0:W5:Y:S02]  /*3b10*/  LDG.E.LTC128B R19, desc[UR36][R4.64+0xe4] ;  /* 0x0000e42404137981 */ /* 0x000164000c1e1920 */
.L_x_96:
[----:B------:R-:W-:Y:S05]  /*3b20*/  BSYNC B1 ;  /* 0x0000000000017941 */ /* 0x000fea0003800000 */
.L_x_95:
[----:B0----5:R-:W-:Y:S01]  /*3b30*/  LOP3.LUT R2, R19, 0xffffe000, RZ, 0xc0, !PT ;  /* 0xffffe00013027812 */ /* 0x021fe200078ec0ff */
        /* <DEDUP_REMOVED lines=8> */
.L_x_98:
[----:B------:R-:W-:Y:S05]  /*3bc0*/  BSYNC B1 ;  /* 0x0000000000017941 */ /* 0x000fea0003800000 */
.L_x_97:
[----:B-----5:R-:W-:Y:S01]  /*3bd0*/  LOP3.LUT R2, R19, 0xffffe000, RZ, 0xc0, !PT ;  /* 0xffffe00013027812 */ /* 0x020fe200078ec0ff */
[----:B------:R-:W-:Y:S01]  /*3be0*/  BSSY B1, `(.L_x_99) ;  /* 0x000000a000017945 */ /* 0x000fe20003800000 */
[----:B------:R-:W-:-:S03]  /*3bf0*/  ISETP.GT.AND P0, PT, R0, 0x8, P0 ;  /* 0x000000080000780c */ /* 0x000fc60000704270 */
[----:B------:R-:W-:Y:S01]  /*3c00*/  FMUL R3, R2, R59 ;  /* 0x0000003b02037220 */ /* 0x000fe20000400000 */
[----:B------:R-:W-:-:S03]  /*3c10*/  @P1 IMAD.MOV.U32 R2, RZ, RZ, R10 ;  /* 0x000000ffff021224 */ /* 0x000fc600078e000a */
[----:B-1----:R-:W-:Y:S01]  /*3c20*/  FFMA R5, R54, R58, R3 ;  /* 0x0000003a36057223 */ /* 0x002fe20000000003 */
[----:B------:R-:W-:-:S04]  /*3c30*/  @P1 IMAD.MOV.U32 R3, RZ, RZ, R11 ;  /* 0x000000ffff031224 */ /* 0x000fc800078e000b */
[----:B------:R-:W-:-:S05]  /*3c40*/  F2FP.TF32.F32.PACK_B R5, R5 ;  /* 0x00000005ff05723e */ /* 0x000fca00024050ff */
[----:B------:R1:W-:Y:S01]  /*3c50*/  @P1 STG.E desc[UR36][R2.64+0xe0], R5 ;  /* 0x0000e00502001986 */ /* 0x0003e2000c101924 */
[----:B------:R-:W-:Y:S05]  /*3c60*/  @!P0 BRA `(.L_x_100) ;  /* 0x0000000000048947 */ /* 0x000fea0003800000 */
[----:B------:R0:W5:Y:S02]  /*3c70*/  LDG.E.LTC128B R19, desc[UR36][R8.64+0xe4] ;  /* 0x0000e42408137981 */ /* 0x000164000c1e1920 */
.L_x_100:
[----:B------:R-:W-:Y:S05]  /*3c80*/  BSYNC B1 ;  /* 0x0000000000017941 */ /* 0x000fea0003800000 */
.L_x_99:
[----:B------:R-:W-:Y:S05]  /*3c90*/  @!P0 BRA `(.L_x_101) ;  /* 0x0000000800a88947 */ /* 0x000fea0003800000 */
[----:B-----5:R-:W-:-:S05]  /*3ca0*/  LOP3.LUT R0, R19, 0xffffe000, RZ, 0xc0, !PT ;  /* 0xffffe00013007812 */ /* 0x020fca00078ec0ff */
[----:B------:R-:W-:-:S04]  /*3cb0*/  FMUL R0, R0, R59 ;  /* 0x0000003b00007220 */ /* 0x000fc80000400000 */
[----:B------:R-:W-:-:S05]  /*3cc0*/  FFMA R55, R55, R58, R0 ;  /* 0x0000003a37377223 */ /* 0x000fca0000000000 */
[----:B------:R-:W-:-:S05]  /*3cd0*/  F2FP.TF32.F32.PACK_B R55, R55 ;  /* 0x00000037ff37723e */ /* 0x000fca00024050ff */
[----:B------:R0:W-:Y:S01]  /*3ce0*/  STG.E desc[UR36][R10.64+0xe4], R55 ;  /* 0x0000e4370a007986 */ /* 0x0001e2000c101924 */
[----:B------:R-:W-:Y:S05]  /*3cf0*/  BRA `(.L_x_101) ;  /* 0x0000000800907947 */ /* 0x000fea0003800000 */
.L_x_40:
[----:B------:R-:W-:Y:S01]  /*3d00*/  ISETP.GT.AND P3, PT, R3, 0x1, PT ;  /* 0x000000010300780c */ /* 0x000fe20003f64270 */
[----:B------:R-:W-:Y:S01]  /*3d10*/  ULDC.64 UR4, c[0x0][0x5c0] ;  /* 0x0001700000047ab9 */ /* 0x000fe20000000a00 */
[-C--:B------:R-:W-:Y:S01]  /*3d20*/  FMUL R9, R24, R58.reuse ;  /* 0x0000003a18097220 */ /* 0x080fe20000400000 */
[----:B------:R-:W-:Y:S01]  /*3d30*/  LEA R4, P4, R70, UR4, 0x2 ;  /* 0x0000000446047c11 */ /* 0x000fe2000f8810ff */
[-C--:B------:R-:W-:Y:S01]  /*3d40*/  FMUL R25, R25, R58.reuse ;  /* 0x0000003a19197220 */ /* 0x080fe20000400000 */
[----:B------:R-:W-:Y:S01]  /*3d50*/  ISETP.GT.AND P0, PT, R0, RZ, P3 ;  /* 0x000000ff0000720c */ /* 0x000fe20001f04270 */
[-C--:B------:R-:W-:Y:S01]  /*3d60*/  FMUL R11, R26, R58.reuse ;  /* 0x0000003a1a0b7220 */ /* 0x080fe20000400000 */
[----:B------:R-:W-:Y:S01]  /*3d70*/  LEA.HI.X R5, R70, UR5, R7, 0x2, P4 ;  /* 0x0000000546057c11 */ /* 0x000fe2000a0f1407 */
[-C--:B------:R-:W-:Y:S01]  /*3d80*/  FMUL R27, R27, R58.reuse ;  /* 0x0000003a1b1b7220 */ /* 0x080fe20000400000 */
[----:B------:R-:W-:Y:S01]  /*3d90*/  F2FP.TF32.F32.PACK_B R9, R9 ;  /* 0x00000009ff09723e */ /* 0x000fe200024050ff */
[-C--:B------:R-:W-:Y:S01]  /*3da0*/  FMUL R29, R29, R58.reuse ;  /* 0x0000003a1d1d7220 */ /* 0x080fe20000400000 */
[----:B------:R-:W-:Y:S01]  /*3db0*/  F2FP.TF32.F32.PACK_B R25, R25 ;  /* 0x00000019ff19723e */ /* 0x000fe200024050ff */
[----:B------:R-:W-:Y:S01]  /*3dc0*/  FMUL R31, R31, R58 ;  /* 0x0000003a1f1f7220 */ /* 0x000fe20000400000 */
[C---:B------:R-:W-:Y:S01]  /*3dd0*/  SHF.L.U64.HI R77, R76.reuse, 0x5, R77 ;  /* 0x000000054c4d7819 */ /* 0x040fe2000001024d */
[----:B------:R1:W-:Y:S01]  /*3de0*/  @P2 STG.E desc[UR36][R4.64], R9 ;  /* 0x0000000904002986 */ /* 0x0003e2000c101924 */
[----:B------:R-:W-:Y:S01]  /*3df0*/  LEA R6, P4, R76, R4, 0x5 ;  /* 0x000000044c067211 */ /* 0x000fe200078828ff */
[-C--:B0-----:R-:W-:Y:S01]  /*3e00*/  FMUL R13, R32, R58.reuse ;  /* 0x0000003a200d7220 */ /* 0x081fe20000400000 */
[C---:B------:R-:W-:Y:S01]  /*3e10*/  ISETP.GT.AND P1, PT, R0.reuse, 0x8, P1 ;  /* 0x000000080000780c */ /* 0x040fe20000f24270 */
[----:B------:R-:W-:Y:S01]  /*3e20*/  @P0 STG.E desc[UR36][R4.64+0x4], R25 ;  /* 0x0000041904000986 */ /* 0x000fe2000c101924 */
[----:B------:R-:W-:Y:S01]  /*3e30*/  ISETP.GT.AND P2, PT, R3, 0x8, PT ;  /* 0x000000080300780c */ /* 0x000fe20003f44270 */
[----:B------:R-:W-:Y:S01]  /*3e40*/  IMAD.X R7, R77, 0x1, R5, P4 ;  /* 0x000000014d077824 */ /* 0x000fe200020e0605 */
[C---:B------:R-:W-:Y:S01]  /*3e50*/  ISETP.GT.AND P3, PT, R0.reuse, 0x8, P3 ;  /* 0x000000080000780c */ /* 0x040fe20001f64270 */
[-C--:B------:R-:W-:Y:S01]  /*3e60*/  FMUL R33, R33, R58.reuse ;  /* 0x0000003a21217220 */ /* 0x080fe20000400000 */
[----:B------:R-:W-:Y:S01]  /*3e70*/  ISETP.GT.AND P0, PT, R3, 0x9, PT ;  /* 0x000000090300780c */ /* 0x000fe20003f04270 */
[-C--:B------:R-:W-:Y:S01]  /*3e80*/  FMUL R35, R35, R58.reuse ;  /* 0x0000003a23237220 */ /* 0x080fe20000400000 */
[----:B------:R-:W-:Y:S01]  /*3e90*/  ISETP.GT.AND P5, PT, R0, RZ, P2 ;  /* 0x000000ff0000720c */ /* 0x000fe200017a4270 */
[-C--:B-1----:R-:W-:Y:S01]  /*3ea0*/  FMUL R9, R28, R58.reuse ;  /* 0x0000003a1c097220 */ /* 0x082fe20000400000 */
[C---:B------:R-:W-:Y:S01]  /*3eb0*/  ISETP.GT.AND P4, PT, R0.reuse, RZ, P0 ;  /* 0x000000ff0000720c */ /* 0x040fe20000784270 */
[-C--:B------:R-:W-:Y:S01]  /*3ec0*/  FMUL R37, R37, R58.reuse ;  /* 0x0000003a25257220 */ /* 0x080fe20000400000 */
[----:B------:R-:W-:Y:S01]  /*3ed0*/  F2FP.TF32.F32.PACK_B R11, R11 ;  /* 0x0000000bff0b723e */ /* 0x000fe200024050ff */
[-C--:B------:R-:W-:Y:S01]  /*3ee0*/  FMUL R39, R39, R58.reuse ;  /* 0x0000003a27277220 */ /* 0x080fe20000400000 */
[----:B------:R-:W-:Y:S01]  /*3ef0*/  F2FP.TF32.F32.PACK_B R27, R27 ;  /* 0x0000001bff1b723e */ /* 0x000fe200024050ff */
[-C--:B------:R-:W-:Y:S01]  /*3f00*/  FMUL R41, R41, R58.reuse ;  /* 0x0000003a29297220 */ /* 0x080fe20000400000 */
[----:B------:R-:W-:Y:S01]  /*3f10*/  F2FP.TF32.F32.PACK_B R9, R9 ;  /* 0x00000009ff09723e */ /* 0x000fe200024050ff */
[----:B------:R0:W-:Y:S01]  /*3f20*/  @P1 STG.E desc[UR36][R6.64], R11 ;  /* 0x0000000b06001986 */ /* 0x0001e2000c101924 */
[----:B------:R-:W-:Y:S01]  /*3f30*/  F2FP.TF32.F32.PACK_B R29, R29 ;  /* 0x0000001dff1d723e */ /* 0x000fe200024050ff */
[-C--:B------:R-:W-:Y:S01]  /*3f40*/  FMUL R43, R43, R58.reuse ;  /* 0x0000003a2b2b7220 */ /* 0x080fe20000400000 */
[C---:B------:R-:W-:Y:S01]  /*3f50*/  ISETP.GT.AND P1, PT, R3.reuse, 0x10, PT ;  /* 0x000000100300780c */ /* 0x040fe20003f24270 */
[----:B------:R-:W-:Y:S01]  /*3f60*/  @P3 STG.E desc[UR36][R6.64+0x4], R27 ;  /* 0x0000041b06003986 */ /* 0x000fe2000c101924 */
[----:B------:R-:W-:Y:S01]  /*3f70*/  ISETP.GT.AND P3, PT, R3, 0x11, PT ;  /* 0x000000110300780c */ /* 0x000fe20003f64270 */
[-C--:B------:R-:W-:Y:S01]  /*3f80*/  FMUL R45, R45, R58.reuse ;  /* 0x0000003a2d2d7220 */ /* 0x080fe20000400000 */
[C---:B------:R-:W-:Y:S01]  /*3f90*/  ISETP.GT.AND P2, PT, R0.reuse, 0x8, P2 ;  /* 0x000000080000780c */ /* 0x040fe20001744270 */
[----:B------:R1:W-:Y:S01]  /*3fa0*/  @P5 STG.E desc[UR36][R4.64+0x20], R9 ;  /* 0x0000200904005986 */ /* 0x0003e2000c101924 */
[C---:B------:R-:W-:Y:S01]  /*3fb0*/  ISETP.GT.AND P0, PT, R0.reuse, 0x8, P0 ;  /* 0x000000080000780c */ /* 0x040fe20000704270 */
[-C--:B------:R-:W-:Y:S01]  /*3fc0*/  FMUL R47, R47, R58.reuse ;  /* 0x0000003a2f2f7220 */ /* 0x080fe20000400000 */
[----:B------:R-:W-:Y:S01]  /*3fd0*/  ISETP.GT.AND P5, PT, R0, RZ, P1 ;  /* 0x000000ff0000720c */ /* 0x000fe20000fa4270 */
[----:B------:R-:W-:Y:S01]  /*3fe0*/  @P4 STG.E desc[UR36][R4.64+0x24], R29 ;  /* 0x0000241d04004986 */ /* 0x000fe2000c101924 */
[-C--:B0-----:R-:W-:Y:S01]  /*3ff0*/  FMUL R11, R30, R58.reuse ;  /* 0x0000003a1e0b7220 */ /* 0x081fe20000400000 */
[----:B------:R-:W-:Y:S01]  /*4000*/  ISETP.GT.AND P4, PT, R0, RZ, P3 ;  /* 0x000000ff0000720c */ /* 0x000fe20001f84270 */
[-C--:B------:R-:W-:Y:S01]  /*4010*/  FMUL R49, R49, R58.reuse ;  /* 0x0000003a31317220 */ /* 0x080fe20000400000 */
[----:B------:R-:W-:Y:S01]  /*4020*/  F2FP.TF32.F32.PACK_B R31, R31 ;  /* 0x0000001fff1f723e */ /* 0x000fe200024050ff */
[-C--:B------:R-:W-:Y:S01]  /*4030*/  FMUL R51, R51, R58.reuse ;  /* 0x0000003a33337220 */ /* 0x080fe20000400000 */
[----:B------:R-:W-:Y:S01]  /*4040*/  F2FP.TF32.F32.PACK_B R11, R11 ;  /* 0x0000000bff0b723e */ /* 0x000fe200024050ff */
[-C--:B------:R-:W-:Y:S01]  /*4050*/  FMUL R15, R52, R58.reuse ;  /* 0x0000003a340f7220 */ /* 0x080fe20000400000 */
[----:B------:R-:W-:Y:S01]  /*4060*/  F2FP.TF32.F32.PACK_B R13, R13 ;  /* 0x0000000dff0d723e */ /* 0x000fe200024050ff */
[-C--:B-1----:R-:W-:Y:S01]  /*4070*/  FMUL R9, R34, R58.reuse ;  /* 0x0000003a22097220 */ /* 0x082fe20000400000 */
[----:B------:R-:W-:Y:S01]  /*4080*/  F2FP.TF32.F32.PACK_B R33, R33 ;  /* 0x00000021ff21723e */ /* 0x000fe200024050ff */
[----:B------:R0:W-:Y:S01]  /*4090*/  @P2 STG.E desc[UR36][R6.64+0x20], R11 ;  /* 0x0000200b06002986 */ /* 0x0001e2000c101924 */
[C---:B------:R-:W-:Y:S01]  /*40a0*/  ISETP.GT.AND P1, PT, R0.reuse, 0x8, P1 ;  /* 0x000000080000780c */ /* 0x040fe20000f24270 */
[-C--:B------:R-:W-:Y:S01]  /*40b0*/  FMUL R53, R53, R58.reuse ;  /* 0x0000003a35357220 */ /* 0x080fe20000400000 */
[C---:B------:R-:W-:Y:S01]  /*40c0*/  ISETP.GT.AND P2, PT, R3.reuse, 0x19, PT ;  /* 0x000000190300780c */ /* 0x040fe20003f44270 */
[----:B------:R-:W-:Y:S01]  /*40d0*/  @P0 STG.E desc[UR36][R6.64+0x24], R31 ;  /* 0x0000241f06000986 */ /* 0x000fe2000c101924 */
[----:B------:R-:W-:Y:S01]  /*40e0*/  ISETP.GT.AND P0, PT, R3, 0x18, PT ;  /* 0x000000180300780c */ /* 0x000fe20003f04270 */
[----:B------:R-:W-:Y:S01]  /*40f0*/  FMUL R55, R55, R58 ;  /* 0x0000003a37377220 */ /* 0x000fe20000400000 */
[----:B------:R-:W-:Y:S01]  /*4100*/  F2FP.TF32.F32.PACK_B R9, R9 ;  /* 0x00000009ff09723e */ /* 0x000fe200024050ff */
[----:B------:R1:W-:Y:S01]  /*4110*/  @P5 STG.E desc[UR36][R4.64+0x40], R13 ;  /* 0x0000400d04005986 */ /* 0x0003e2000c101924 */
[----:B------:R-:W-:-:S02]  /*4120*/  ISETP.GT.AND P5, PT, R0, RZ, P0 ;  /* 0x000000ff0000720c */ /* 0x000fc400007a4270 */
[----:B------:R-:W-:Y:S01]  /*4130*/  F2FP.TF32.F32.PACK_B R35, R35 ;  /* 0x00000023ff23723e */ /* 0x000fe200024050ff */
[----:B------:R-:W-:Y:S01]  /*4140*/  @P4 STG.E desc[UR36][R4.64+0x44], R33 ;  /* 0x0000442104004986 */ /* 0x000fe2000c101924 */
[----:B------:R-:W-:Y:S01]  /*4150*/  ISETP.GT.AND P4, PT, R0, 0x8, P3 ;  /* 0x000000080000780c */ /* 0x000fe20001f84270 */
[-C--:B0-----:R-:W-:Y:S01]  /*4160*/  FMUL R11, R36, R58.reuse ;  /* 0x0000003a240b7220 */ /* 0x081fe20000400000 */
[----:B------:R-:W-:Y:S01]  /*4170*/  ISETP.GT.AND P3, PT, R0, RZ, P2 ;  /* 0x000000ff0000720c */ /* 0x000fe20001764270 */
[----:B------:R0:W-:Y:S01]  /*4180*/  @P1 STG.E desc[UR36][R6.64+0x40], R9 ;  /* 0x0000400906001986 */ /* 0x0001e2000c101924 */
[----:B------:R-:W-:Y:S02]  /*4190*/  F2FP.TF32.F32.PACK_B R37, R37 ;  /* 0x00000025ff25723e */ /* 0x000fe400024050ff */
[----:B------:R-:W-:Y:S01]  /*41a0*/  F2FP.TF32.F32.PACK_B R11, R11 ;  /* 0x0000000bff0b723e */ /* 0x000fe200024050ff */
[----:B-1----:R-:W-:Y:S01]  /*41b0*/  FMUL R13, R40, R58 ;  /* 0x0000003a280d7220 */ /* 0x002fe20000400000 */
[----:B------:R-:W-:-:S02]  /*41c0*/  ISETP.GT.AND P1, PT, R3, 0x20, PT ;  /* 0x000000200300780c */ /* 0x000fc40003f24270 */
[C---:B------:R-:W-:Y:S02]  /*41d0*/  ISETP.GT.AND P0, PT, R0.reuse, 0x8, P0 ;  /* 0x000000080000780c */ /* 0x040fe40000704270 */
[----:B------:R-:W-:Y:S01]  /*41e0*/  F2FP.TF32.F32.PACK_B R39, R39 ;  /* 0x00000027ff27723e */ /* 0x000fe200024050ff */
[----:B------:R-:W-:Y:S01]  /*41f0*/  @P4 STG.E desc[UR36][R6.64+0x44], R35 ;  /* 0x0000442306004986 */ /* 0x000fe2000c101924 */
[----:B------:R-:W-:Y:S01]  /*4200*/  ISETP.GT.AND P4, PT, R0, 0x8, P2 ;  /* 0x000000080000780c */ /* 0x000fe20001784270 */
[----:B0-----:R-:W-:Y:S01]  /*4210*/  FMUL R9, R38, R58 ;  /* 0x0000003a26097220 */ /* 0x001fe20000400000 */
[----:B------:R-:W-:Y:S01]  /*4220*/  ISETP.GT.AND P2, PT, R3, 0x21, PT ;  /* 0x000000210300780c */ /* 0x000fe20003f44270 */
[----:B------:R0:W-:Y:S01]  /*4230*/  @P5 STG.E desc[UR36][R4.64+0x60], R11 ;  /* 0x0000600b04005986 */ /* 0x0001e2000c101924 */
[C---:B------:R-:W-:Y:S02]  /*4240*/  ISETP.GT.AND P5, PT, R0.reuse, RZ, P1 ;  /* 0x000000ff0000720c */ /* 0x040fe40000fa4270 */
[----:B------:R-:W-:Y:S01]  /*4250*/  F2FP.TF32.F32.PACK_B R9, R9 ;  /* 0x00000009ff09723e */ /* 0x000fe200024050ff */
[----:B------:R-:W-:Y:S01]  /*4260*/  @P3 STG.E desc[UR36][R4.64+0x64], R37 ;  /* 0x0000642504003986 */ /* 0x000fe2000c101924 */
[----:B------:R-:W-:-:S02]  /*4270*/  ISETP.GT.AND P3, PT, R0, RZ, P2 ;  /* 0x000000ff0000720c */ /* 0x000fc40001764270 */
[----:B------:R-:W-:Y:S01]  /*4280*/  F2FP.TF32.F32.PACK_B R13, R13 ;  /* 0x0000000dff0d723e */ /* 0x000fe200024050ff */
[----:B------:R1:W-:Y:S01]  /*4290*/  @P0 STG.E desc[UR36][R6.64+0x60], R9 ;  /* 0x0000600906000986 */ /* 0x0003e2000c101924 */
[----:B------:R-:W-:Y:S02]  /*42a0*/  F2FP.TF32.F32.PACK_B R41, R41 ;  /* 0x00000029ff29723e */ /* 0x000fe400024050ff */
[----:B------:R-:W-:Y:S01]  /*42b0*/  ISETP.GT.AND P1, PT, R0, 0x8, P1 ;  /* 0x000000080000780c */ /* 0x000fe20000f24270 */
[----:B------:R-:W-:Y:S01]  /*42c0*/  @P4 STG.E desc[UR36][R6.64+0x64], R39 ;  /* 0x0000642706004986 */ /* 0x000fe2000c101924 */
[C---:B------:R-:W-:Y:S01]  /*42d0*/  ISETP.GT.AND P4, PT, R3.reuse, 0x28, PT ;  /* 0x000000280300780c */ /* 0x040fe20003f84270 */
[----:B0-----:R-:W-:Y:S01]  /*42e0*/  FMUL R11, R44, R58 ;  /* 0x0000003a2c0b7220 */ /* 0x001fe20000400000 */
[----:B------:R-:W-:Y:S01]  /*42f0*/  F2FP.TF32.F32.PACK_B R43, R43 ;  /* 0x0000002bff2b723e */ /* 0x000fe200024050ff */
[----:B------:R0:W-:Y:S01]  /*4300*/  @P5 STG.E desc[UR36][R4.64+0x80], R13 ;  /* 0x0000800d04005986 */ /* 0x0001e2000c101924 */
[----:B------:R-:W-:-:S02]  /*4310*/  ISETP.GT.AND P5, PT, R3, 0x29, PT ;  /* 0x000000290300780c */ /* 0x000fc40003fa4270 */
[----:B------:R-:W-:Y:S01]  /*4320*/  F2FP.TF32.F32.PACK_B R11, R11 ;  /* 0x0000000bff0b723e */ /* 0x000fe200024050ff */
[----:B------:R-:W-:Y:S01]  /*4330*/  @P3 STG.E desc[UR36][R4.64+0x84], R41 ;  /* 0x0000842904003986 */ /* 0x000fe2000c101924 */
[----:B------:R-:W-:Y:S01]  /*4340*/  ISETP.GT.AND P3, PT, R0, 0x8, P2 ;  /* 0x000000080000780c */ /* 0x000fe20001764270 */
[-C--:B-1----:R-:W-:Y:S01]  /*4350*/  FMUL R9, R42, R58.reuse ;  /* 0x0000003a2a097220 */ /* 0x082fe20000400000 */
[C---:B------:R-:W-:Y:S02]  /*4360*/  ISETP.GT.AND P2, PT, R0.reuse, RZ, P4 ;  /* 0x000000ff0000720c */ /* 0x040fe40002744270 */
[C---:B------:R-:W-:Y:S02]  /*4370*/  ISETP.GT.AND P0, PT, R0.reuse, RZ, P5 ;  /* 0x000000ff0000720c */ /* 0x040fe40002f04270 */
[----:B------:R-:W-:Y:S01]  /*4380*/  ISETP.GT.AND P4, PT, R0, 0x8, P4 ;  /* 0x000000080000780c */ /* 0x000fe20002784270 */
[----:B0-----:R-:W-:Y:S01]  /*4390*/  FMUL R13, R46, R58 ;  /* 0x0000003a2e0d7220 */ /* 0x001fe20000400000 */
[----:B------:R-:W-:-:S02]  /*43a0*/  F2FP.TF32.F32.PACK_B R9, R9 ;  /* 0x00000009ff09723e */ /* 0x000fc400024050ff */
[----:B------:R-:W-:Y:S02]  /*43b0*/  F2FP.TF32.F32.PACK_B R45, R45 ;  /* 0x0000002dff2d723e */ /* 0x000fe400024050ff */
[----:B------:R-:W-:Y:S01]  /*43c0*/  ISETP.GT.AND P5, PT, R0, 0x8, P5 ;  /* 0x000000080000780c */ /* 0x000fe20002fa4270 */
[----:B------:R0:W-:Y:S01]  /*43d0*/  @P1 STG.E desc[UR36][R6.64+0x80], R9 ;  /* 0x0000800906001986 */ /* 0x0001e2000c101924 */
[C---:B------:R-:W-:Y:S02]  /*43e0*/  ISETP.GT.AND P1, PT, R3.reuse, 0x38, PT ;  /* 0x000000380300780c */ /* 0x040fe40003f24270 */
[----:B------:R-:W-:Y:S01]  /*43f0*/  F2FP.TF32.F32.PACK_B R13, R13 ;  /* 0x0000000dff0d723e */ /* 0x000fe200024050ff */
[----:B------:R-:W-:Y:S01]  /*4400*/  @P3 STG.E desc[UR36][R6.64+0x84], R43 ;  /* 0x0000842b06003986 */ /* 0x000fe2000c101924 */
[C---:B------:R-:W-:Y:S01]  /*4410*/  ISETP.GT.AND P3, PT, R3.reuse, 0x30, PT ;  /* 0x000000300300780c */ /* 0x040fe20003f64270 */
[----:B------:R-:W-:Y:S01]  /*4420*/  @P4 IMAD.MOV.U32 R2, RZ, RZ, R6 ;  /* 0x000000ffff024224 */ /* 0x000fe200078e0006 */
[----:B------:R-:W-:Y:S01]  /*4430*/  F2FP.TF32.F32.PACK_B R47, R47 ;  /* 0x0000002fff2f723e */ /* 0x000fe200024050ff */
[----:B------:R1:W-:Y:S01]  /*4440*/  @P2 STG.E desc[UR36][R4.64+0xa0], R11 ;  /* 0x0000a00b04002986 */ /* 0x0003e2000c101924 */
[----:B------:R-:W-:-:S02]  /*4450*/  ISETP.GT.AND P2, PT, R3, 0x31, PT ;  /* 0x000000310300780c */ /* 0x000fc40003f44270 */
[----:B------:R-:W-:Y:S01]  /*4460*/  F2FP.TF32.F32.PACK_B R49, R49 ;  /* 0x00000031ff31723e */ /* 0x000fe200024050ff */
[----:B------:R-:W-:Y:S01]  /*4470*/  @P0 STG.E desc[UR36][R4.64+0xa4], R45 ;  /* 0x0000a42d04000986 */ /* 0x000fe2000c101924 */
[----:B------:R-:W-:Y:S01]  /*4480*/  ISETP.GT.AND P0, PT, R3, 0x39, PT ;  /* 0x000000390300780c */ /* 0x000fe20003f04270 */
[----:B------:R-:W-:Y:S02]  /*4490*/  @P4 IMAD.MOV.U32 R3, RZ, RZ, R7 ;  /* 0x000000ffff034224 */ /* 0x000fe400078e0007 */
[-C--:B0-----:R-:W-:Y:S01]  /*44a0*/  FMUL R9, R48, R58.reuse ;  /* 0x0000003a30097220 */ /* 0x081fe20000400000 */
[----:B------:R-:W-:Y:S02]  /*44b0*/  F2FP.TF32.F32.PACK_B R51, R51 ;  /* 0x00000033ff33723e */ /* 0x000fe400024050ff */
[----:B------:R-:W-:Y:S01]  /*44c0*/  F2FP.TF32.F32.PACK_B R15, R15 ;  /* 0x0000000fff0f723e */ /* 0x000fe200024050ff */
[----:B------:R0:W-:Y:S01]  /*44d0*/  @P4 STG.E desc[UR36][R2.64+0xa0], R13 ;  /* 0x0000a00d02004986 */ /* 0x0001e2000c101924 */
[----:B------:R-:W-:Y:S01]  /*44e0*/  ISETP.GT.AND P4, PT, R0, RZ, P3 ;  /* 0x000000ff0000720c */ /* 0x000fe20001f84270 */
[----:B-1----:R-:W-:Y:S01]  /*44f0*/  FMUL R11, R50, R58 ;  /* 0x0000003a320b7220 */ /* 0x002fe20000400000 */
[----:B------:R-:W-:-:S02]  /*4500*/  ISETP.GT.AND P3, PT, R0, 0x8, P3 ;  /* 0x000000080000780c */ /* 0x000fc40001f64270 */
[----:B------:R-:W-:Y:S02]  /*4510*/  F2FP.TF32.F32.PACK_B R9, R9 ;  /* 0x00000009ff09723e */ /* 0x000fe400024050ff */
[----:B------:R-:W-:Y:S02]  /*4520*/  F2FP.TF32.F32.PACK_B R11, R11 ;  /* 0x0000000bff0b723e */ /* 0x000fe400024050ff */
[----:B------:R-:W-:Y:S02]  /*4530*/  F2FP.TF32.F32.PACK_B R53, R53 ;  /* 0x00000035ff35723e */ /* 0x000fe400024050ff */
[----:B------:R-:W-:Y:S01]  /*4540*/  F2FP.TF32.F32.PACK_B R55, R55 ;  /* 0x00000037ff37723e */ /* 0x000fe200024050ff */
[----:B0-----:R-:W-:Y:S02]  /*4550*/  @P5 IMAD.MOV.U32 R2, RZ, RZ, R6 ;  /* 0x000000ffff025224 */ /* 0x001fe400078e0006 */
[----:B------:R-:W-:Y:S01]  /*4560*/  FMUL R13, R54, R58 ;  /* 0x0000003a360d7220 */ /* 0x000fe20000400000 */
[----:B------:R-:W-:-:S04]  /*4570*/  @P5 IMAD.MOV.U32 R3, RZ, RZ, R7 ;  /* 0x000000ffff035224 */ /* 0x000fc800078e0007 */
[----:B------:R-:W-:Y:S01]  /*4580*/  F2FP.TF32.F32.PACK_B R13, R13 ;  /* 0x0000000dff0d723e */ /* 0x000fe200024050ff */
[----:B------:R0:W-:Y:S01]  /*4590*/  @P5 STG.E desc[UR36][R2.64+0xa4], R47 ;  /* 0x0000a42f02005986 */ /* 0x0001e2000c101924 */
[C---:B------:R-:W-:Y:S02]  /*45a0*/  ISETP.GT.AND P5, PT, R0.reuse, RZ, P2 ;  /* 0x000000ff0000720c */ /* 0x040fe400017a4270 */
[----:B------:R-:W-:Y:S01]  /*45b0*/  ISETP.GT.AND P2, PT, R0, 0x8, P2 ;  /* 0x000000080000780c */ /* 0x000fe20001744270 */
[----:B0-----:R-:W-:Y:S02]  /*45c0*/  @P4 IMAD.MOV.U32 R2, RZ, RZ, R4 ;  /* 0x000000ffff024224 */ /* 0x001fe400078e0004 */
[----:B------:R-:W-:-:S05]  /*45d0*/  @P4 IMAD.MOV.U32 R3, RZ, RZ, R5 ;  /* 0x000000ffff034224 */ /* 0x000fca00078e0005 */
        /* <DEDUP_REMOVED lines=10> */
[----:B------:R0:W-:Y:S02]  /*4680*/  @P3 STG.E desc[UR36][R2.64+0xc0], R11 ;  /* 0x0000c00b02003986 */ /* 0x0001e4000c101924 */
[----:B0-----:R-:W-:Y:S02]  /*4690*/  @P2 IMAD.MOV.U32 R2, RZ, RZ, R6 ;  /* 0x000000ffff022224 */ /* 0x001fe400078e0006 */
[----:B------:R-:W-:-:S05]  /*46a0*/  @P2 IMAD.MOV.U32 R3, RZ, RZ, R7 ;  /* 0x000000ffff032224 */ /* 0x000fca00078e0007 */
[----:B------:R0:W-:Y:S02]  /*46b0*/  @P2 STG.E desc[UR36][R2.64+0xc4], R51 ;  /* 0x0000c43302002986 */ /* 0x0001e4000c101924 */
[----:B0-----:R-:W-:Y:S02]  /*46c0*/  @P4 IMAD.MOV.U32 R2, RZ, RZ, R4 ;  /* 0x000000ffff024224 */ /* 0x001fe400078e0004 */
[----:B------:R-:W-:-:S05]  /*46d0*/  @P4 IMAD.MOV.U32 R3, RZ, RZ, R5 ;  /* 0x000000ffff034224 */ /* 0x000fca00078e0005 */
[----:B------:R0:W-:Y:S04]  /*46e0*/  @P4 STG.E desc[UR36][R2.64+0xe0], R15 ;  /* 0x0000e00f02004986 */ /* 0x0001e8000c101924 */
[----:B------:R1:W-:Y:S01]  /*46f0*/  @P5 STG.E desc[UR36][R4.64+0xe4], R53 ;  /* 0x0000e43504005986 */ /* 0x0003e2000c101924 */
[----:B0-----:R-:W-:Y:S02]  /*4700*/  @P1 IMAD.MOV.U32 R2, RZ, RZ, R6 ;  /* 0x000000ffff021224 */ /* 0x001fe400078e0006 */
[----:B------:R-:W-:-:S05]  /*4710*/  @P1 IMAD.MOV.U32 R3, RZ, RZ, R7 ;  /* 0x000000ffff031224 */ /* 0x000fca00078e0007 */
[----:B------:R1:W-:Y:S04]  /*4720*/  @P1 STG.E desc[UR36][R2.64+0xe0], R13 ;  /* 0x0000e00d02001986 */ /* 0x0003e8000c101924 */
[----:B------:R1:W-:Y:S02]  /*4730*/  @P0 STG.E desc[UR36][R6.64+0xe4], R55 ;  /* 0x0000e43706000986 */ /* 0x0003e4000c101924 */
.L_x_101:
[----:B------:R-:W-:Y:S05]  /*4740*/  BSYNC B0 ;  /* 0x0000000000007941 */ /* 0x000fea0003800000 */
.L_x_39:
[----:B-1----:R-:W2:Y:S01]  /*4750*/  LDL.64 R2, [R1] ;  /* 0x0000000001027983 */ /* 0x002ea20000100a00 */
[----:B------:R-:W-:Y:S01]  /*4760*/  ULDC.64 UR4, c[0x0][0x650] ;  /* 0x0001940000047ab9 */ /* 0x000fe20000000a00 */
[----:B------:R1:W-:Y:S01]  /*4770*/  SYNCS.ARRIVE.TRANS64.A1T0 RZ, [R66+UR47], RZ ;  /* 0x000000ff42ff79a7 */ /* 0x0003e2000810002f */
[----:B------:R-:W-:Y:S01]  /*4780*/  PRMT R0, RZ, 0x7610, R0 ;  /* 0x00007610ff007816 */ /* 0x000fe20000000000 */
[----:B-----5:R-:W-:Y:S02]  /*4790*/  IMAD.MOV.U32 R19, RZ, RZ, -0x1 ;  /* 0xffffffffff137424 */ /* 0x020fe400078e00ff */
[----:B------:R-:W-:Y:S01]  /*47a0*/  IMAD.MOV.U32 R22, RZ, RZ, -0x1 ;  /* 0xffffffffff167424 */ /* 0x000fe200078e00ff */
[----:B--2---:R-:W-:-:S04]  /*47b0*/  LEA R18, P0, R2, R18, 0x1 ;  /* 0x0000001202127211 */ /* 0x004fc800078008ff */
[----:B------:R-:W-:Y:S01]  /*47c0*/  LEA.HI.X R17, R2, R17, R23, 0x1, P0 ;  /* 0x0000001102117211 */ /* 0x000fe200000f0c17 */
[----:B------:R-:W-:Y:S01]  /*47d0*/  IMAD.MOV.U32 R2, RZ, RZ, -0x1 ;  /* 0xffffffffff027424 */ /* 0x000fe200078e00ff */
[----:B------:R-:W-:-:S04]  /*47e0*/  ISETP.GE.U32.AND P0, PT, R18, UR4, PT ;  /* 0x0000000412007c0c */ /* 0x000fc8000bf06070 */
[----:B------:R-:W-:-:S13]  /*47f0*/  ISETP.GE.U32.AND.EX P0, PT, R17, UR5, PT, P0 ;  /* 0x0000000511007c0c */ /* 0x000fda000bf06100 */
[----:B-1----:R-:W-:Y:S05]  /*4800*/  @P0 BRA `(.L_x_102) ;  /* 0x0000000400700947 */ /* 0x002fea0003800000 */
[----:B0---4-:R-:W0:Y:S01]  /*4810*/  S2R R10, SR_CTAID.X ;  /* 0x00000000000a7919 */ /* 0x011e220000002500 */
[----:B---3--:R-:W1:Y:S01]  /*4820*/  LDC.64 R8, c[0x0][0x628] ;  /* 0x00018a00ff087b82 */ /* 0x008e620000000a00 */
[----:B------:R-:W-:Y:S01]  /*4830*/  ULDC UR4, c[0x0][0x150] ;  /* 0x0000540000047ab9 */ /* 0x000fe20000000800 */
[----:B------:R-:W-:Y:S01]  /*4840*/  IMAD.MOV.U32 R6, RZ, RZ, R18 ;  /* 0x000000ffff067224 */ /* 0x000fe200078e0012 */
[----:B------:R-:W2:Y:S01]  /*4850*/  S2R R20, SR_CTAID.Y ;  /* 0x0000000000147919 */ /* 0x000ea20000002600 */
[----:B------:R-:W-:-:S04]  /*4860*/  IMAD.MOV.U32 R7, RZ, RZ, R17 ;  /* 0x000000ffff077224 */ /* 0x000fc800078e0011 */
[----:B------:R-:W3:Y:S08]  /*4870*/  LDC R15, c[0x0][0x144] ;  /* 0x00005100ff0f7b82 */ /* 0x000ef00000000800 */
[----:B------:R-:W4:Y:S08]  /*4880*/  LDC R0, c[0x0][0x630] ;  /* 0x00018c00ff007b82 */ /* 0x000f300000000800 */
[----:B------:R-:W2:Y:S01]  /*4890*/  LDC.64 R12, c[0x0][0x620] ;  /* 0x00018800ff0c7b82 */ /* 0x000ea20000000a00 */
[----:B-1----:R-:W-:-:S04]  /*48a0*/  ISETP.NE.U32.AND P0, PT, R8, RZ, PT ;  /* 0x000000ff0800720c */ /* 0x002fc80003f05070 */
[----:B------:R-:W-:Y:S02]  /*48b0*/  ISETP.NE.AND.EX P0, PT, R9, RZ, PT, P0 ;  /* 0x000000ff0900720c */ /* 0x000fe40003f05300 */
[----:B0-----:R-:W-:-:S05]  /*48c0*/  I2FP.F32.U32 R2, R10 ;  /* 0x0000000a00027245 */ /* 0x001fca0000201000 */
[----:B------:R-:W-:-:S04]  /*48d0*/  FMUL R2, R2, UR4 ;  /* 0x0000000402027c20 */ /* 0x000fc80008400000 */
[----:B------:R0:W1:Y:S02]  /*48e0*/  F2I.U32.TRUNC.NTZ R14, R2 ;  /* 0x00000002000e7305 */ /* 0x000064000020f000 */
[----:B---34-:R-:W-:Y:S05]  /*48f0*/  @!P0 BRA `(.L_x_103) ;  /* 0x0000000000288947 */ /* 0x018fea0003800000 */
[----:B------:R-:W3:Y:S02]  /*4900*/  LDC R3, c[0x0][0x634] ;  /* 0x00018d00ff037b82 */ /* 0x000ee40000000800 */
[----:B---3--:R-:W-:-:S05]  /*4910*/  IADD3 R7, P0, R18, R3, RZ ;  /* 0x0000000312077210 */ /* 0x008fca0007f1e0ff */
[----:B------:R-:W-:-:S04]  /*4920*/  IMAD.X R11, RZ, RZ, R17, P0 ;  /* 0x000000ffff0b7224 */ /* 0x000fc800000e0611 */
[----:B0-----:R-:W-:-:S04]  /*4930*/  IMAD.WIDE.U32 R2, R11, R8, RZ ;  /* 0x000000080b027225 */ /* 0x001fc800078e00ff */
[----:B------:R-:W-:-:S04]  /*4940*/  IMAD.WIDE.U32 R4, P0, R7, R9, R2 ;  /* 0x0000000907047225 */ /* 0x000fc80007800002 */
[----:B------:R-:W-:-:S04]  /*4950*/  IMAD.WIDE.U32 R2, R7, R8, RZ ;  /* 0x0000000807027225 */ /* 0x000fc800078e00ff */
[----:B------:R-:W-:Y:S01]  /*4960*/  IMAD.X R7, RZ, RZ, RZ, P0 ;  /* 0x000000ffff077224 */ /* 0x000fe200000e06ff */
[----:B------:R-:W-:Y:S01]  /*4970*/  IADD3 RZ, P0, R3, R4, RZ ;  /* 0x0000000403ff7210 */ /* 0x000fe20007f1e0ff */
[----:B------:R-:W-:-:S04]  /*4980*/  IMAD.MOV.U32 R6, RZ, RZ, R5 ;  /* 0x000000ffff067224 */ /* 0x000fc800078e0005 */
[----:B------:R-:W-:-:S08]  /*4990*/  IMAD.WIDE.U32.X R6, R11, R9, R6, P0 ;  /* 0x000000090b067225 */ /* 0x000fd000000e0406 */
.L_x_103:
[----:B------:R-:W3:Y:S01]  /*49a0*/  LDC.64 R26, c[0x0][0x640] ;  /* 0x00019000ff1a7b82 */ /* 0x000ee20000000a00 */
[-C--:B------:R-:W-:Y:S01]  /*49b0*/  SHF.R.U64 R11, R6, R0.reuse, R7 ;  /* 0x00000000060b7219 */ /* 0x080fe20000001207 */
[----:B------:R-:W-:Y:S01]  /*49c0*/  IMAD.MOV.U32 R19, RZ, RZ, R17 ;  /* 0x000000ffff137224 */ /* 0x000fe200078e0011 */
[----:B------:R-:W-:Y:S01]  /*49d0*/  SHF.R.U32.HI R0, RZ, R0, R7 ;  /* 0x00000000ff007219 */ /* 0x000fe20000011607 */
[----:B-1----:R-:W-:Y:S01]  /*49e0*/  IMAD.MOV R14, RZ, RZ, -R14 ;  /* 0x000000ffff0e7224 */ /* 0x002fe200078e0a0e */
[----:B------:R-:W-:Y:S01]  /*49f0*/  IADD3 R5, P0, RZ, -R11, RZ ;  /* 0x8000000bff057210 */ /* 0x000fe20007f1e0ff */
[----:B------:R-:W-:Y:S01]  /*4a00*/  ULDC UR4, c[0x0][0x154] ;  /* 0x0000550000047ab9 */ /* 0x000fe20000000800 */
[----:B------:R-:W-:Y:S01]  /*4a10*/  IMAD.MOV.U32 R7, RZ, RZ, 0x1 ;  /* 0x00000001ff077424 */ /* 0x000fe200078e00ff */
[----:B------:R-:W1:Y:S01]  /*4a20*/  LDC R4, c[0x0][0x618] ;  /* 0x00018600ff047b82 */ /* 0x000e620000000800 */
[----:B------:R-:W-:Y:S02]  /*4a30*/  IMAD R22, R15, R14, R10 ;  /* 0x0000000e0f167224 */ /* 0x000fe400078e020a */
[----:B------:R-:W-:-:S04]  /*4a40*/  IMAD.X R3, RZ, RZ, ~R0, P0 ;  /* 0x000000ffff037224 */ /* 0x000fc800000e0e00 */
[-C--:B--2---:R-:W-:Y:S01]  /*4a50*/  IMAD R0, R3, R12.reuse, RZ ;  /* 0x0000000c03007224 */ /* 0x084fe200078e02ff */
[----:B------:R-:W2:Y:S01]  /*4a60*/  LDC R6, c[0x0][0x608] ;  /* 0x00018200ff067b82 */ /* 0x000ea20000000800 */
[----:B0-----:R-:W-:-:S04]  /*4a70*/  IMAD.WIDE.U32 R2, R5, R12, R18 ;  /* 0x0000000c05027225 */ /* 0x001fc800078e0012 */
[----:B------:R-:W-:Y:S01]  /*4a80*/  IMAD R5, R5, R13, R0 ;  /* 0x0000000d05057224 */ /* 0x000fe200078e0200 */
[----:B------:R-:W-:Y:S02]  /*4a90*/  I2FP.F32.U32 R0, R20 ;  /* 0x0000001400007245 */ /* 0x000fe40000201000 */
[----:B------:R-:W0:Y:S01]  /*4aa0*/  LDC R24, c[0x0][0x658] ;  /* 0x00019600ff187b82 */ /* 0x000e220000000800 */
[----:B------:R-:W-:Y:S01]  /*4ab0*/  IMAD.IADD R3, R3, 0x1, R5 ;  /* 0x0000000103037824 */ /* 0x000fe200078e0205 */
[----:B---3--:R-:W-:Y:S01]  /*4ac0*/  ISETP.NE.U32.AND P0, PT, R26, RZ, PT ;  /* 0x000000ff1a00720c */ /* 0x008fe20003f05070 */
[----:B------:R-:W-:Y:S01]  /*4ad0*/  FMUL R0, R0, UR4 ;  /* 0x0000000400007c20 */ /* 0x000fe20008400000 */
[----:B------:R-:W-:Y:S02]  /*4ae0*/  IMAD.MOV.U32 R5, RZ, RZ, -0x1 ;  /* 0xffffffffff057424 */ /* 0x000fe400078e00ff */
[----:B------:R-:W-:Y:S01]  /*4af0*/  ISETP.NE.AND.EX P0, PT, R27, RZ, PT, P0 ;  /* 0x000000ff1b00720c */ /* 0x000fe20003f05300 */
[----:B------:R3:W4:Y:S01]  /*4b00*/  F2I.U32.TRUNC.NTZ R12, R0 ;  /* 0x00000000000c7305 */ /* 0x000722000020f000 */
[----:B------:R-:W3:Y:S01]  /*4b10*/  LDC R15, c[0x0][0x148] ;  /* 0x00005200ff0f7b82 */ /* 0x000ee20000000800 */
[----:B-1----:R-:W-:-:S02]  /*4b20*/  SHF.R.U64 R10, R2, R4, R3 ;  /* 0x00000004020a7219 */ /* 0x002fc40000001203 */
[----:B------:R-:W-:-:S05]  /*4b30*/  SHF.R.U32.HI R3, RZ, R4, R3 ;  /* 0x00000004ff037219 */ /* 0x000fca0000011603 */
[----:B------:R-:W1:Y:S01]  /*4b40*/  LDC R14, c[0x0][0x600] ;  /* 0x00018000ff0e7b82 */ /* 0x000e620000000800 */
[-CC-:B--2---:R-:W-:Y:S02]  /*4b50*/  SHF.R.U64 R8, R10, R6.reuse, R3.reuse ;  /* 0x000000060a087219 */ /* 0x184fe40000001203 */
[----:B------:R-:W-:-:S05]  /*4b60*/  SHF.R.U32.HI R3, RZ, R6, R3 ;  /* 0x00000006ff037219 */ /* 0x000fca0000011603 */
[----:B------:R-:W2:Y:S01]  /*4b70*/  LDC R21, c[0x0][0x648] ;  /* 0x00019200ff157b82 */ /* 0x000ea20000000800 */
[-CC-:B0-----:R-:W-:Y:S02]  /*4b80*/  SHF.R.U64 R13, R8, R24.reuse, R3.reuse ;  /* 0x00000018080d7219 */ /* 0x181fe40000001203 */
[-C--:B------:R-:W-:Y:S02]  /*4b90*/  SHF.L.U32 R5, R5, R24.reuse, RZ ;  /* 0x0000001805057219 */ /* 0x080fe400000006ff */
[-C--:B------:R-:W-:Y:S01]  /*4ba0*/  SHF.R.U32.HI R3, RZ, R24.reuse, R3 ;  /* 0x00000018ff037219 */ /* 0x080fe20000011603 */
[----:B------:R-:W-:Y:S01]  /*4bb0*/  IMAD.MOV.U32 R2, RZ, RZ, R13 ;  /* 0x000000ffff027224 */ /* 0x000fe200078e000d */
[----:B------:R-:W-:Y:S01]  /*4bc0*/  SHF.L.U32 R24, R7, R24, RZ ;  /* 0x0000001807187219 */ /* 0x000fe200000006ff */
[----:B------:R-:W0:Y:S01]  /*4bd0*/  LDC R25, c[0x0][0x638] ;  /* 0x00018e00ff197b82 */ /* 0x000e220000000800 */
[----:B------:R-:W-:-:S07]  /*4be0*/  LOP3.LUT R19, RZ, R5, RZ, 0x33, !PT ;  /* 0x00000005ff137212 */ /* 0x000fce00078e33ff */
[----:B------:R-:W0:Y:S01]  /*4bf0*/  LDC R28, c[0x0][0x610] ;  /* 0x00018400ff1c7b82 */ /* 0x000e220000000800 */
[----:B----4-:R-:W-:Y:S05]  /*4c00*/  @!P0 BRA `(.L_x_104) ;  /* 0x0000000000288947 */ /* 0x010fea0003800000 */
[----:B---3--:R-:W3:Y:S02]  /*4c10*/  LDC R0, c[0x0][0x64c] ;  /* 0x00019300ff007b82 */ /* 0x008ee40000000800 */
[----:B---3--:R-:W-:-:S05]  /*4c20*/  IADD3 R7, P0, R13, R0, RZ ;  /* 0x000000000d077210 */ /* 0x008fca0007f1e0ff */
        /* <DEDUP_REMOVED lines=8> */
.L_x_104:
[----:B------:R-:W4:Y:S01]  /*4cb0*/  LDC R4, c[0x0][0x65c] ;  /* 0x00019700ff047b82 */ /* 0x000f220000000800 */
[----:B--23--:R-:W-:Y:S01]  /*4cc0*/  SHF.R.U64 R0, R2, R21, R3 ;  /* 0x0000001502007219 */ /* 0x00cfe20000001203 */
[----:B-1----:R-:W-:Y:S01]  /*4cd0*/  VIADD R3, R14, 0xffffffff ;  /* 0xffffffff0e037836 */ /* 0x002fe20000000000 */
[----:B------:R-:W-:Y:S01]  /*4ce0*/  LOP3.LUT R19, R8, R19, RZ, 0xc0, !PT ;  /* 0x0000001308137212 */ /* 0x000fe200078ec0ff */
[----:B------:R-:W-:Y:S02]  /*4cf0*/  IMAD.MOV R12, RZ, RZ, -R12 ;  /* 0x000000ffff0c7224 */ /* 0x000fe400078e0a0c */
[----:B------:R-:W-:Y:S01]  /*4d00*/  IMAD.MOV R2, RZ, RZ, -R0 ;  /* 0x000000ffff027224 */ /* 0x000fe200078e0a00 */
[----:B------:R-:W-:Y:S01]  /*4d10*/  LOP3.LUT R3, R10, R3, RZ, 0xc0, !PT ;  /* 0x000000030a037212 */ /* 0x000fe200078ec0ff */
[----:B------:R-:W-:Y:S02]  /*4d20*/  IMAD R19, R24, R0, R19 ;  /* 0x0000000018137224 */ /* 0x000fe400078e0213 */
[----:B0-----:R-:W-:-:S04]  /*4d30*/  IMAD R0, R2, R25, R13 ;  /* 0x0000001902007224 */ /* 0x001fc800078e020d */
[----:B------:R-:W-:Y:S01]  /*4d40*/  IMAD R2, R0, R14, R3 ;  /* 0x0000000e00027224 */ /* 0x000fe200078e0203 */
[----:B----4-:R-:W-:Y:S01]  /*4d50*/  ISETP.NE.AND P0, PT, R4, 0x1, PT ;  /* 0x000000010400780c */ /* 0x010fe20003f05270 */
[----:B------:R-:W-:-:S05]  /*4d60*/  IMAD.MOV.U32 R4, RZ, RZ, 0x1 ;  /* 0x00000001ff047424 */ /* 0x000fca00078e00ff */
[----:B------:R-:W-:-:S07]  /*4d70*/  PRMT R0, R4, 0x7610, R0 ;  /* 0x0000761004007816 */ /* 0x000fce0000000000 */
[----:B------:R-:W-:-:S04]  /*4d80*/  @P0 IMAD R22, R15, R12, R20 ;  /* 0x0000000c0f160224 */ /* 0x000fc800078e0214 */
[----:B------:R-:W-:-:S05]  /*4d90*/  IMAD R19, R19, R28, R22 ;  /* 0x0000001c13137224 */ /* 0x000fca00078e0216 */
[----:B------:R-:W-:Y:S02]  /*4da0*/  SEL R22, R2, R19, !P0 ;  /* 0x0000001302167207 */ /* 0x000fe40004000000 */
[----:B------:R-:W-:Y:S01]  /*4db0*/  SEL R19, R19, R2, !P0 ;  /* 0x0000000213137207 */ /* 0x000fe20004000000 */
[----:B------:R-:W-:-:S07]  /*4dc0*/  IMAD.MOV.U32 R2, RZ, RZ, R11 ;  /* 0x000000ffff027224 */ /* 0x000fce00078e000b */
.L_x_102:
[----:B------:R-:W-:Y:S02]  /*4dd0*/  LOP3.LUT P0, RZ, R0, 0xff, RZ, 0xc0, !PT ;  /* 0x000000ff00ff7812 */ /* 0x000fe4000780c0ff */
[----:B------:R-:W-:-:S11]  /*4de0*/  LOP3.LUT R73, R73, 0x1, RZ, 0x3c, !PT ;  /* 0x0000000149497812 */ /* 0x000fd600078e3cff */
[----:B------:R-:W-:Y:S05]  /*4df0*/  @P0 BRA `(.L_x_105) ;  /* 0xffffffc800ac0947 */ /* 0x000fea000383ffff */
[----:B------:R-:W-:Y:S05]  /*4e00*/  EXIT ;  /* 0x000000000000794d */ /* 0x000fea0003800000 */
.L_x_18:
[----:B------:R-:W-:-:S08]  /*4e10*/  ISETP.NE.AND P0, PT, R5, RZ, PT ;  /* 0x000000ff0500720c */ /* 0x000fd00003f05270 */
[----:B0-----:R-:W0:-:S00]  /*4e20*/  USETMAXREG.DEALLOC.CTAPOOL 0x28 ;  /* 0x00000028000079c8 */ /* 0x001e0000080e0500 */
[----:B------:R-:W-:Y:S05]  /*4e30*/  @P0 EXIT ;  /* 0x000000000000094d */ /* 0x000fea0003800000 */
[----:B0-----:R-:W-:Y:S01]  /*4e40*/  LOP3.LUT P0, RZ, R8, 0xff, RZ, 0xc0, !PT ;  /* 0x000000ff08ff7812 */ /* 0x001fe2000780c0ff */
[----:B------:R-:W-:Y:S02]  /*4e50*/  IMAD.MOV.U32 R0, RZ, RZ, 0x1 ;  /* 0x00000001ff007424 */ /* 0x000fe400078e00ff */
[----:B------:R-:W-:-:S10]  /*4e60*/  IMAD.MOV.U32 R8, RZ, RZ, RZ ;  /* 0x000000ffff087224 */ /* 0x000fd400078e00ff */
[----:B------:R-:W-:Y:S05]  /*4e70*/  @!P0 BRA `(.L_x_106) ;  /* 0x0000000c00408947 */ /* 0x000fea0003800000 */
[----:B------:R-:W0:Y:S01]  /*4e80*/  S2R R7, SR_CgaCtaId ;  /* 0x0000000000077919 */ /* 0x000e220000008800 */
[----:B------:R-:W-:Y:S01]  /*4e90*/  LOP3.LUT P0, RZ, R4, 0x1f, RZ, 0xc0, !PT ;  /* 0x0000001f04ff7812 */ /* 0x000fe2000780c0ff */
[----:B------:R-:W-:Y:S01]  /*4ea0*/  ULDC UR5, c[0x0][0x658] ;  /* 0x0001960000057ab9 */ /* 0x000fe20000000800 */
[----:B------:R-:W-:Y:S01]  /*4eb0*/  UMOV UR6, 0xffffffff ;  /* 0xffffffff00067882 */ /* 0x000fe20000000000 */
[----:B------:R-:W-:Y:S01]  /*4ec0*/  BSSY B0, `(.L_x_106) ;  /* 0x00000cb000007945 */ /* 0x000fe20003800000 */
[----:B------:R-:W-:Y:S01]  /*4ed0*/  USHF.L.U32 UR6, UR6, UR5, URZ ;  /* 0x0000000506067299 */ /* 0x000fe2000800063f */
[C---:B------:R-:W-:Y:S01]  /*4ee0*/  ISETP.NE.AND P2, PT, R3.reuse, RZ, PT ;  /* 0x000000ff0300720c */ /* 0x040fe20003f45270 */
[----:B------:R-:W-:Y:S01]  /*4ef0*/  IMAD.MOV.U32 R9, RZ, RZ, 0x1 ;  /* 0x00000001ff097424 */ /* 0x000fe200078e00ff */
[----:B------:R-:W-:Y:S01]  /*4f00*/  ISETP.NE.OR P0, PT, R3, RZ, !P0 ;  /* 0x000000ff0300720c */ /* 0x000fe20004705670 */
[----:B------:R-:W-:Y:S01]  /*4f10*/  IMAD.MOV.U32 R0, RZ, RZ, 0x1 ;  /* 0x00000001ff007424 */ /* 0x000fe200078e00ff */
[----:B------:R-:W-:Y:S01]  /*4f20*/  LOP3.LUT R6, R16, 0x2, RZ, 0xfc, !PT ;  /* 0x0000000210067812 */ /* 0x000fe200078efcff */
[----:B------:R-:W-:Y:S01]  /*4f30*/  IMAD.MOV.U32 R8, RZ, RZ, RZ ;  /* 0x000000ffff087224 */ /* 0x000fe200078e00ff */
[----:B------:R-:W-:Y:S01]  /*4f40*/  ULDC UR4, c[0x0][0x600] ;  /* 0x0001800000047ab9 */ /* 0x000fe20000000800 */
[----:B------:R-:W-:Y:S01]  /*4f50*/  UMOV UR7, 0x1 ;  /* 0x0000000100077882 */ /* 0x000fe20000000000 */
[----:B------:R-:W-:-:S02]  /*4f60*/  UIADD3 UR19, UR40, 0x1, URZ ;  /* 0x0000000128137890 */ /* 0x000fc4000fffe03f */
[----:B------:R-:W-:Y:S02]  /*4f70*/  UIADD3 UR15, UR4, -0x1, URZ ;  /* 0xffffffff040f7890 */ /* 0x000fe4000fffe03f */
[----:B------:R-:W-:Y:S02]  /*4f80*/  USHF.L.U32 UR17, UR7, UR5, URZ ;  /* 0x0000000507117299 */ /* 0x000fe4000800063f */
[----:B------:R-:W-:Y:S01]  /*4f90*/  ULOP3.LUT UR16, URZ, UR6, URZ, 0x33, !UPT ;  /* 0x000000063f107292 */ /* 0x000fe2000f8e333f */
[----:B------:R-:W-:Y:S01]  /*4fa0*/  ULDC.64 UR20, c[0x0][0x198] ;  /* 0x0000660000147ab9 */ /* 0x000fe20000000a00 */
[C---:B0-----:R-:W-:Y:S02]  /*4fb0*/  IMAD.SHL.U32 R10, R7.reuse, 0x10, RZ ;  /* 0x00000010070a7824 */ /* 0x041fe400078e00ff */
[----:B------:R-:W-:-:S03]  /*4fc0*/  IMAD.SHL.U32 R7, R7, 0x200, RZ ;  /* 0x0000020007077824 */ /* 0x000fc600078e00ff */
[----:B------:R-:W-:Y:S02]  /*4fd0*/  LOP3.LUT R10, R10, 0x30, RZ, 0xc0, !PT ;  /* 0x000000300a0a7812 */ /* 0x000fe400078ec0ff */
[----:B------:R-:W-:-:S07]  /*4fe0*/  LOP3.LUT R7, R7, 0x600, RZ, 0xc0, !PT ;  /* 0x0000060007077812 */ /* 0x000fce00078ec0ff */
.L_x_118:
[----:B------:R-:W-:-:S03]  /*4ff0*/  UMOV UR4, 0xffffffff ;  /* 0xffffffff00047882 */ /* 0x000fc60000000000 */
[----:B------:R-:W-:Y:S05]  /*5000*/  BRA.DIV UR4, `(.L_x_107) ;  /* 0x0000001604587947 */ /* 0x000fea000b800000 */
[----:B------:R-:W-:-:S13]  /*5010*/  ELECT P6, URZ, PT ;  /* 0x00000000003f782f */ /* 0x000fda00038c0000 */
.L_x_141:
[----:B------:R-:W0:Y:S01]  /*5020*/  LDC R3, c[0x0][0x28c] ;  /* 0x0000a300ff037b82 */ /* 0x000e220000000800 */
[----:B------:R-:W-:Y:S01]  /*5030*/  BSSY B1, `(.L_x_108) ;  /* 0x0000039000017945 */ /* 0x000fe20003800000 */
[----:B0-----:R-:W-:-:S13]  /*5040*/  ISETP.LT.OR P6, PT, R3, 0x1, !P6 ;  /* 0x000000010300780c */ /* 0x001fda00077c1670 */
[----:B------:R-:W-:Y:S05]  /*5050*/  @P6 BRA `(.L_x_109) ;  /* 0x0000000000d86947 */ /* 0x000fea0003800000 */
[----:B------:R-:W-:Y:S02]  /*5060*/  IMAD.SHL.U32 R19, R19, 0x40, RZ ;  /* 0x0000004013137824 */ /* 0x000fe400078e00ff */
[----:B------:R-:W-:Y:S02]  /*5070*/  IMAD R22, R22, 0x40, R10 ;  /* 0x0000004016167824 */ /* 0x000fe400078e020a */
[----:B------:R-:W-:Y:S02]  /*5080*/  IMAD.MOV.U32 R14, RZ, RZ, RZ ;  /* 0x000000ffff0e7224 */ /* 0x000fe400078e00ff */
[----:B------:R-:W-:Y:S02]  /*5090*/  IMAD.U32 R15, RZ, RZ, UR19 ;  /* 0x00000013ff0f7e24 */ /* 0x000fe4000f8e00ff */
[----:B------:R-:W-:Y:S02]  /*50a0*/  IMAD.MOV.U32 R3, RZ, RZ, R0 ;  /* 0x000000ffff037224 */ /* 0x000fe400078e0000 */
[----:B------:R-:W-:-:S07]  /*50b0*/  IMAD.MOV.U32 R4, RZ, RZ, R8 ;  /* 0x000000ffff047224 */ /* 0x000fce00078e0008 */
.L_x_113:
[----:B------:R-:W0:Y:S01]  /*50c0*/  S2R R12, SR_CgaCtaId ;  /* 0x00000000000c7919 */ /* 0x000e220000008800 */
[----:B------:R-:W-:Y:S01]  /*50d0*/  MOV R5, 0x400 ;  /* 0x0000040000057802 */ /* 0x000fe20000000f00 */
[----:B------:R-:W1:Y:S03]  /*50e0*/  @!P2 LDC R11, c[0x0][0x500] ;  /* 0x00014000ff0bab82 */ /* 0x000e660000000800 */
[----:B0-----:R-:W-:Y:S02]  /*50f0*/  LEA R13, R12, R5, 0x18 ;  /* 0x000000050c0d7211 */ /* 0x001fe400078ec0ff */
[----:B------:R-:W-:-:S03]  /*5100*/  SHF.L.U32 R5, R3, 0x1f, RZ ;  /* 0x0000001f03057819 */ /* 0x000fc600000006ff */
[----:B------:R-:W-:-:S04]  /*5110*/  IMAD R12, R4, 0x8, R13 ;  /* 0x00000008040c7824 */ /* 0x000fc800078e020d */
[----:B------:R-:W0:Y:S02]  /*5120*/  SYNCS.PHASECHK.TRANS64.TRYWAIT P1, [R12+URZ+0x70], R5 ;  /* 0x000070050c0075a7 */ /* 0x000e24000802017f */
[----:B01----:R-:W-:Y:S05]  /*5130*/  @!P1 BRA `(.L_x_110) ;  /* 0x00000014002c9947 */ /* 0x003fea0003800000 */
.L_x_142:
[----:B0-----:R-:W-:Y:S01]  /*5140*/  PRMT R5, R6, 0x9910, RZ ;  /* 0x0000991006057816 */ /* 0x001fe200000000ff */
[----:B------:R0:W-:Y:S03]  /*5150*/  @!P2 SYNCS.ARRIVE.TRANS64 RZ, [R12+URZ], R11 ;  /* 0x0000000b0cffa9a7 */ /* 0x0001e6000800003f */
[----:B------:R-:W-:-:S13]  /*5160*/  ISETP.NE.AND P1, PT, R5, 0x2, PT ;  /* 0x000000020500780c */ /* 0x000fda0003f25270 */
[----:B0-----:R-:W-:Y:S05]  /*5170*/  @P1 BRA `(.L_x_111) ;  /* 0x0000000000041947 */ /* 0x001fea0003800000 */
[----:B------:R-:W-:Y:S01]  /*5180*/  BPT.TRAP 0x1 ;  /* 0x000000040000795c */ /* 0x000fe20000300000 */
.L_x_111:
[----:B------:R-:W-:Y:S05]  /*5190*/  @P0 BRA `(.L_x_112) ;  /* 0x0000000000040947 */ /* 0x000fea0003800000 */
[----:B------:R-:W-:Y:S01]  /*51a0*/  BPT.TRAP 0x1 ;  /* 0x000000040000795c */ /* 0x000fe20000300000 */
.L_x_112:
[----:B------:R-:W-:Y:S01]  /*51b0*/  IMAD R5, R4, 0x800, R7 ;  /* 0x0000080004057824 */ /* 0x000fe200078e0207 */
[----:B------:R-:W-:Y:S01]  /*51c0*/  R2UR UR9, R12 ;  /* 0x000000000c0972ca */ /* 0x000fe200000e0000 */
[C-C-:B------:R-:W-:Y:S01]  /*51d0*/  IMAD R11, R4.reuse, 0x2000, R13.reuse ;  /* 0x00002000040b7824 */ /* 0x140fe200078e020d */
[----:B------:R-:W-:Y:S01]  /*51e0*/  UIADD3 UR4, UP0, UR20, 0xf0, URZ ;  /* 0x000000f014047890 */ /* 0x000fe2000ff1e03f */
[----:B------:R-:W-:Y:S01]  /*51f0*/  IMAD R5, R5, 0x4, R13 ;  /* 0x0000000405057824 */ /* 0x000fe200078e020d */
[----:B------:R-:W-:Y:S01]  /*5200*/  R2UR UR11, R19 ;  /* 0x00000000130b72ca */ /* 0x000fe200000e0000 */
[----:B------:R-:W-:Y:S01]  /*5210*/  VIADD R15, R15, 0xffffffff ;  /* 0xffffffff0f0f7836 */ /* 0x000fe20000000000 */
[----:B------:R-:W-:Y:S01]  /*5220*/  R2UR UR5, R11 ;  /* 0x000000000b0572ca */ /* 0x000fe200000e0000 */
[----:B------:R-:W-:Y:S01]  /*5230*/  UIADD3 UR22, UP1, UR20, 0x1f0, URZ ;  /* 0x000001f014167890 */ /* 0x000fe2000ff3e03f */
[----:B------:R-:W-:Y:S01]  /*5240*/  R2UR UR8, R5 ;  /* 0x00000000050872ca */ /* 0x000fe200000e0000 */
[----:B------:R-:W-:Y:S01]  /*5250*/  VIADD R4, R4, 0x1 ;  /* 0x0000000104047836 */ /* 0x000fe20000000000 */
[----:B------:R-:W-:Y:S01]  /*5260*/  R2UR UR10, R14 ;  /* 0x000000000e0a72ca */ /* 0x000fe200000e0000 */
[----:B------:R-:W-:Y:S01]  /*5270*/  UIADD3.X UR23, URZ, UR21, URZ, UP1, !UPT ;  /* 0x000000153f177290 */ /* 0x000fe20008ffe43f */
[----:B------:R-:W-:Y:S01]  /*5280*/  R2UR UR12, R2 ;  /* 0x00000000020c72ca */ /* 0x000fe200000e0000 */
[----:B------:R-:W-:Y:S01]  /*5290*/  UMOV UR6, 0x0 ;  /* 0x0000000000067882 */ /* 0x000fe20000000000 */
[----:B------:R-:W-:Y:S01]  /*52a0*/  R2UR UR18, R22 ;  /* 0x00000000161272ca */ /* 0x000fe200000e0000 */
[----:B------:R-:W-:Y:S01]  /*52b0*/  UMOV UR7, 0x10000000 ;  /* 0x1000000000077882 */ /* 0x000fe20000000000 */
[----:B------:R-:W-:Y:S01]  /*52c0*/  ISETP.GT.AND P3, PT, R15, 0x1, PT ;  /* 0x000000010f00780c */ /* 0x000fe20003f64270 */
[----:B------:R-:W-:Y:S01]  /*52d0*/  UMOV UR24, 0xf0000 ;  /* 0x000f000000187882 */ /* 0x000fe20000000000 */
[----:B------:R-:W-:Y:S01]  /*52e0*/  ISETP.NE.AND P1, PT, R4, 0xe, PT ;  /* 0x0000000e0400780c */ /* 0x000fe20003f25270 */
[----:B------:R-:W-:Y:S01]  /*52f0*/  UIADD3 UR13, UR5, 0x200, URZ ;  /* 0x00000200050d7890 */ /* 0x000fe2000fffe03f */
[----:B------:R-:W-:Y:S01]  /*5300*/  VIADD R14, R14, 0x20 ;  /* 0x000000200e0e7836 */ /* 0x000fe20000000000 */
[----:B------:R-:W-:Y:S01]  /*5310*/  UIADD3.X UR5, URZ, UR21, URZ, UP0, !UPT ;  /* 0x000000153f057290 */ /* 0x000fe200087fe43f */
[----:B------:R-:W-:Y:S01]  /*5320*/  SEL R12, RZ, 0x1, P1 ;  /* 0x00000001ff0c7807 */ /* 0x000fe20000800000 */
[----:B------:R-:W-:Y:S01]  /*5330*/  UIADD3 UR14, UR8, 0x1c200, URZ ;  /* 0x0001c200080e7890 */ /* 0x000fe2000fffe03f */
[----:B------:R-:W-:-:S02]  /*5340*/  SEL R4, R4, RZ, P1 ;  /* 0x000000ff04047207 */ /* 0x000fc40000800000 */
[----:B------:R-:W-:Y:S01]  /*5350*/  UMOV UR8, UR13 ;  /* 0x0000000d00087c82 */ /* 0x000fe20008000000 */
[----:B------:R-:W-:-:S03]  /*5360*/  LOP3.LUT R3, R3, R12, RZ, 0x3c, !PT ;  /* 0x0000000c03037212 */ /* 0x000fc600078e3cff */
[----:B------:R0:W-:Y:S02]  /*5370*/  UTMALDG.3D [UR8], [UR4], desc[UR6] ;  /* 0x00000608040075b4 */ /* 0x0001e40008011000 */
[----:B0-----:R-:W-:Y:S01]  /*5380*/  UMOV UR8, UR14 ;  /* 0x0000000e00087c82 */ /* 0x001fe20008000000 */
[----:B------:R-:W-:Y:S02]  /*5390*/  UMOV UR11, UR18 ;  /* 0x00000012000b7c82 */ /* 0x000fe40008000000 */
[----:B------:R0:W-:Y:S02]  /*53a0*/  UTMALDG.3D.MULTICAST [UR8], [UR22], UR24, desc[UR6] ;  /* 0x00000608160073b4 */ /* 0x0001e40008011818 */
[----:B0-----:R-:W-:Y:S05]  /*53b0*/  @P3 BRA `(.L_x_113) ;  /* 0xfffffffc00403947 */ /* 0x001fea000383ffff */
.L_x_109:
[----:B------:R-:W-:Y:S05]  /*53c0*/  BSYNC B1 ;  /* 0x0000000000017941 */ /* 0x000fea0003800000 */
.L_x_108:
[----:B------:R-:W2:Y:S01]  /*53d0*/  LDL.64 R12, [R1] ;  /* 0x00000000010c7983 */ /* 0x000ea20000100a00 */
[----:B------:R-:W-:Y:S01]  /*53e0*/  LOP3.LUT P4, RZ, R9, 0xff, RZ, 0xc0, !PT ;  /* 0x000000ff09ff7812 */ /* 0x000fe2000788c0ff */
[----:B------:R-:W-:Y:S01]  /*53f0*/  VIADD R8, R8, UR40 ;  /* 0x0000002808087c36 */ /* 0x000fe20008000000 */
[----:B------:R-:W-:Y:S01]  /*5400*/  ULDC.64 UR4, c[0x0][0x650] ;  /* 0x0001940000047ab9 */ /* 0x000fe20000000a00 */
[----:B------:R-:W-:Y:S01]  /*5410*/  IMAD.U32 R5, RZ, RZ, UR40 ;  /* 0x00000028ff057e24 */ /* 0x000fe2000f8e00ff */
[----:B------:R-:W-:Y:S01]  /*5420*/  UISETP.GE.U32.AND UP0, UPT, UR40, 0xe, UPT ;  /* 0x0000000e2800788c */ /* 0x000fe2000bf06070 */
[----:B------:R-:W-:Y:S01]  /*5430*/  BSSY B1, `(.L_x_114) ;  /* 0x0000071000017945 */ /* 0x000fe20003800000 */
[----:B------:R-:W-:Y:S01]  /*5440*/  SHF.R.U32.HI R2, RZ, 0x1, R8 ;  /* 0x00000001ff027819 */ /* 0x000fe20000011608 */
[----:B------:R-:W-:Y:S01]  /*5450*/  IMAD.MOV.U32 R19, RZ, RZ, -0x1 ;  /* 0xffffffffff137424 */ /* 0x000fe200078e00ff */
[----:B------:R-:W-:Y:S01]  /*5460*/  ISETP.GT.U32.AND P1, PT, R8, 0xd, PT ;  /* 0x0000000d0800780c */ /* 0x000fe20003f24070 */
[----:B------:R-:W-:Y:S01]  /*5470*/  IMAD.MOV.U32 R22, RZ, RZ, -0x1 ;  /* 0xffffffffff167424 */ /* 0x000fe200078e00ff */
[----:B------:R-:W-:-:S02]  /*5480*/  PLOP3.LUT P3, PT, PT, PT, UP0, 0x80, 0x0 ;  /* 0x000000000000781c */ /* 0x000fc40003f6f008 */
[----:B------:R-:W-:Y:S01]  /*5490*/  ISETP.LT.U32.AND P1, PT, R5, 0xe, P1 ;  /* 0x0000000e0500780c */ /* 0x000fe20000f21070 */
[----:B------:R-:W0:Y:S01]  /*54a0*/  @P4 S2R R4, SR_CgaCtaId ;  /* 0x0000000000044919 */ /* 0x000e220000008800 */
[----:B------:R-:W-:Y:S02]  /*54b0*/  @P4 MOV R3, 0x400 ;  /* 0x0000040000034802 */ /* 0x000fe40000000f00 */
[----:B------:R-:W-:Y:S02]  /*54c0*/  PRMT R9, RZ, 0x7610, R9 ;  /* 0x00007610ff097816 */ /* 0x000fe40000000009 */
[----:B0-----:R-:W-:Y:S01]  /*54d0*/  @P4 LEA R4, R4, R3, 0x18 ;  /* 0x0000000304044211 */ /* 0x001fe200078ec0ff */
[----:B------:R-:W-:-:S03]  /*54e0*/  IMAD.WIDE.U32 R2, R2, -0x6db6db6d, RZ ;  /* 0x9249249302027825 */ /* 0x000fc600078e00ff */
[----:B------:R0:W-:Y:S01]  /*54f0*/  @P4 SYNCS.ARRIVE.TRANS64.A1T0 RZ, [R4+URZ+0x118], RZ ;  /* 0x000118ff04ff49a7 */ /* 0x0001e2000810003f */
[----:B------:R-:W-:Y:S01]  /*5500*/  IMAD.MOV.U32 R2, RZ, RZ, -0x1 ;  /* 0xffffffffff027424 */ /* 0x000fe200078e00ff */
[----:B------:R-:W-:Y:S02]  /*5510*/  SHF.R.U32.HI R5, RZ, 0x2, R3 ;  /* 0x00000002ff057819 */ /* 0x000fe40000011603 */
[----:B------:R-:W-:-:S03]  /*5520*/  SEL R3, RZ, 0x1, !P1 ;  /* 0x00000001ff037807 */ /* 0x000fc60004800000 */
[----:B------:R-:W-:Y:S01]  /*5530*/  IMAD R8, R5, -0xe, R8 ;  /* 0xfffffff205087824 */ /* 0x000fe200078e0208 */
[----:B------:R-:W-:Y:S02]  /*5540*/  LOP3.LUT R0, R0, R3, RZ, 0x3c, !PT ;  /* 0x0000000300007212 */ /* 0x000fe400078e3cff */
[----:B------:R-:W-:Y:S02]  /*5550*/  PRMT R3, RZ, 0x7610, R3 ;  /* 0x00007610ff037816 */ /* 0x000fe40000000003 */
[----:B------:R-:W-:Y:S02]  /*5560*/  @P3 LOP3.LUT R0, R0, 0x1, R5, 0x78, !PT ;  /* 0x0000000100003812 */ /* 0x000fe400078e7805 */
[----:B--2---:R-:W-:-:S04]  /*5570*/  IADD3 R18, P4, R18, R12, RZ ;  /* 0x0000000c12127210 */ /* 0x004fc80007f9e0ff */
[----:B------:R-:W-:Y:S01]  /*5580*/  ISETP.GE.U32.AND P1, PT, R18, UR4, PT ;  /* 0x0000000412007c0c */ /* 0x000fe2000bf26070 */
[----:B------:R-:W-:-:S05]  /*5590*/  IMAD.X R17, R17, 0x1, R23, P4 ;  /* 0x0000000111117824 */ /* 0x000fca00020e0617 */
[----:B------:R-:W-:-:S13]  /*55a0*/  ISETP.GE.U32.AND.EX P1, PT, R17, UR5, PT, P1 ;  /* 0x0000000511007c0c */ /* 0x000fda000bf26110 */
[----:B0-----:R-:W-:Y:S05]  /*55b0*/  @P1 BRA `(.L_x_115) ;  /* 0x0000000400601947 */ /* 0x001fea0003800000 */
[----:B------:R-:W0:Y:S01]  /*55c0*/  S2R R12, SR_CTAID.X ;  /* 0x00000000000c7919 */ /* 0x000e220000002500 */
[----:B------:R-:W-:Y:S01]  /*55d0*/  ULDC.64 UR4, c[0x0][0x628] ;  /* 0x00018a0000047ab9 */ /* 0x000fe20000000a00 */
[----:B------:R-:W-:Y:S01]  /*55e0*/  ULDC UR7, c[0x0][0x630] ;  /* 0x00018c0000077ab9 */ /* 0x000fe20000000800 */
[----:B------:R-:W-:Y:S01]  /*55f0*/  ISETP.NE.U32.AND P1, PT, RZ, UR4, PT ;  /* 0x00000004ff007c0c */ /* 0x000fe2000bf25070 */
[----:B------:R-:W1:Y:S01]  /*5600*/  S2R R13, SR_CTAID.Y ;  /* 0x00000000000d7919 */ /* 0x000e620000002600 */
[----:B------:R-:W-:Y:S01]  /*5610*/  ULDC UR8, c[0x0][0x150] ;  /* 0x0000540000087ab9 */ /* 0x000fe20000000800 */
[----:B------:R-:W-:Y:S01]  /*5620*/  IMAD.MOV.U32 R2, RZ, RZ, R18 ;  /* 0x000000ffff027224 */ /* 0x000fe200078e0012 */
[----:B------:R-:W-:Y:S01]  /*5630*/  ISETP.NE.AND.EX P1, PT, RZ, UR5, PT, P1 ;  /* 0x00000005ff007c0c */ /* 0x000fe2000bf25310 */
[----:B------:R-:W-:Y:S01]  /*5640*/  IMAD.MOV.U32 R3, RZ, RZ, R17 ;  /* 0x000000ffff037224 */ /* 0x000fe200078e0011 */
[----:B0-----:R-:W-:-:S11]  /*5650*/  I2FP.F32.U32 R14, R12 ;  /* 0x0000000c000e7245 */ /* 0x001fd60000201000 */
[----:B------:R-:W-:Y:S05]  /*5660*/  @!P1 BRA `(.L_x_116) ;  /* 0x0000000000289947 */ /* 0x000fea0003800000 */
[----:B------:R-:W-:Y:S02]  /*5670*/  ULDC UR6, c[0x0][0x634] ;  /* 0x00018d0000067ab9 */ /* 0x000fe40000000800 */
[----:B------:R-:W-:-:S05]  /*5680*/  IADD3 R3, P1, R18, UR6, RZ ;  /* 0x0000000612037c10 */ /* 0x000fca000ff3e0ff */
[----:B------:R-:W-:-:S04]  /*5690*/  IMAD.X R11, RZ, RZ, R17, P1 ;  /* 0x000000ffff0b7224 */ /* 0x000fc800008e0611 */
[----:B------:R-:W-:-:S04]  /*56a0*/  IMAD.WIDE.U32 R4, R11, UR4, RZ ;  /* 0x000000040b047c25 */ /* 0x000fc8000f8e00ff */
[----:B------:R-:W-:-:S04]  /*56b0*/  IMAD.WIDE.U32 R4, P1, R3, UR5, R4 ;  /* 0x0000000503047c25 */ /* 0x000fc8000f820004 */
[----:B------:R-:W-:-:S04]  /*56c0*/  IMAD.WIDE.U32 R2, R3, UR4, RZ ;  /* 0x0000000403027c25 */ /* 0x000fc8000f8e00ff */
[----:B------:R-:W-:Y:S01]  /*56d0*/  IMAD.MOV.U32 R2, RZ, RZ, R5 ;  /* 0x000000ffff027224 */ /* 0x000fe200078e0005 */
[----:B------:R-:W-:Y:S01]  /*56e0*/  IADD3 RZ, P3, R3, R4, RZ ;  /* 0x0000000403ff7210 */ /* 0x000fe20007f7e0ff */
[----:B------:R-:W-:-:S04]  /*56f0*/  IMAD.X R3, RZ, RZ, RZ, P1 ;  /* 0x000000ffff037224 */ /* 0x000fc800008e06ff */
[----:B------:R-:W-:-:S08]  /*5700*/  IMAD.WIDE.U32.X R2, R11, UR5, R2, P3 ;  /* 0x000000050b027c25 */ /* 0x000fd000098e0402 */
.L_x_116:
[----:B------:R-:W0:Y:S01]  /*5710*/  LDC R21, c[0x0][0x65c] ;  /* 0x00019700ff157b82 */ /* 0x000e220000000800 */
[--C-:B------:R-:W-:Y:S01]  /*5720*/  SHF.R.U64 R11, R2, UR7, R3.reuse ;  /* 0x00000007020b7c19 */ /* 0x100fe20008001203 */
[----:B------:R-:W-:Y:S01]  /*5730*/  FMUL R14, R14, UR8 ;  /* 0x000000080e0e7c20 */ /* 0x000fe20008400000 */
[----:B------:R-:W-:Y:S01]  /*5740*/  SHF.R.U32.HI R2, RZ, UR7, R3 ;  /* 0x00000007ff027c19 */ /* 0x000fe20008011603 */
[----:B------:R-:W-:Y:S01]  /*5750*/  ULDC UR6, c[0x0][0x154] ;  /* 0x0000550000067ab9 */ /* 0x000fe20000000800 */
[----:B------:R-:W-:Y:S01]  /*5760*/  IADD3 R15, P1, RZ, -R11, RZ ;  /* 0x8000000bff0f7210 */ /* 0x000fe20007f3e0ff */
[----:B------:R-:W-:Y:S01]  /*5770*/  ULDC.64 UR4, c[0x0][0x620] ;  /* 0x0001880000047ab9 */ /* 0x000fe20000000a00 */
[----:B-1----:R-:W-:Y:S01]  /*5780*/  I2FP.F32.U32 R3, R13 ;  /* 0x0000000d00037245 */ /* 0x002fe20000201000 */
[----:B------:R-:W1:Y:S01]  /*5790*/  LDC R19, c[0x0][0x144] ;  /* 0x00005100ff137b82 */ /* 0x000e620000000800 */
[----:B------:R-:W2:Y:S01]  /*57a0*/  F2I.U32.TRUNC.NTZ R14, R14 ;  /* 0x0000000e000e7305 */ /* 0x000ea2000020f000 */
[----:B------:R-:W-:-:S02]  /*57b0*/  IMAD.X R2, RZ, RZ, ~R2, P1 ;  /* 0x000000ffff027224 */ /* 0x000fc400008e0e02 */
[----:B------:R-:W-:Y:S01]  /*57c0*/  FMUL R4, R3, UR6 ;  /* 0x0000000603047c20 */ /* 0x000fe20008400000 */
[----:B------:R-:W-:Y:S01]  /*57d0*/  IMAD.MOV.U32 R3, RZ, RZ, R17 ;  /* 0x000000ffff037224 */ /* 0x000fe200078e0011 */
[----:B------:R-:W-:Y:S01]  /*57e0*/  ULDC.64 UR6, c[0x0][0x640] ;  /* 0x0001900000067ab9 */ /* 0x000fe20000000a00 */
[----:B------:R-:W-:Y:S01]  /*57f0*/  IMAD R2, R2, UR4, RZ ;  /* 0x0000000402027c24 */ /* 0x000fe2000f8e02ff */
[----:B------:R-:W3:Y:S01]  /*5800*/  LDC R20, c[0x0][0x148] ;  /* 0x00005200ff147b82 */ /* 0x000ee20000000800 */
[----:B------:R-:W-:Y:S01]  /*5810*/  ISETP.NE.U32.AND P1, PT, RZ, UR6, PT ;  /* 0x00000006ff007c0c */ /* 0x000fe2000bf25070 */
[----:B------:R-:W4:Y:S01]  /*5820*/  F2I.U32.TRUNC.NTZ R4, R4 ;  /* 0x0000000400047305 */ /* 0x000f22000020f000 */
[----:B------:R-:W-:Y:S02]  /*5830*/  IMAD R5, R15, UR5, R2 ;  /* 0x000000050f057c24 */ /* 0x000fe4000f8e0202 */
[----:B------:R-:W-:Y:S01]  /*5840*/  IMAD.MOV.U32 R2, RZ, RZ, R18 ;  /* 0x000000ffff027224 */ /* 0x000fe200078e0012 */
[----:B------:R-:W-:-:S02]  /*5850*/  ISETP.NE.AND.EX P1, PT, RZ, UR7, PT, P1 ;  /* 0x00000007ff007c0c */ /* 0x000fc4000bf25310 */
[----:B0-----:R-:W-:Y:S01]  /*5860*/  ISETP.NE.AND P4, PT, R21, 0x1, PT ;  /* 0x000000011500780c */ /* 0x001fe20003f85270 */
[----:B------:R-:W-:Y:S01]  /*5870*/  IMAD.WIDE.U32 R2, R15, UR4, R2 ;  /* 0x000000040f027c25 */ /* 0x000fe2000f8e0002 */
[----:B------:R-:W-:-:S03]  /*5880*/  ULDC UR4, c[0x0][0x618] ;  /* 0x0001860000047ab9 */ /* 0x000fc60000000800 */
[----:B--2---:R-:W-:Y:S02]  /*5890*/  IMAD.MOV R14, RZ, RZ, -R14 ;  /* 0x000000ffff0e7224 */ /* 0x004fe400078e0a0e */
[----:B------:R-:W-:Y:S02]  /*58a0*/  IMAD.IADD R3, R3, 0x1, R5 ;  /* 0x0000000103037824 */ /* 0x000fe400078e0205 */
[----:B-1----:R-:W-:-:S03]  /*58b0*/  IMAD R12, R19, R14, R12 ;  /* 0x0000000e130c7224 */ /* 0x002fc600078e020c */
[--C-:B------:R-:W-:Y:S01]  /*58c0*/  SHF.R.U64 R14, R2, UR4, R3.reuse ;  /* 0x00000004020e7c19 */ /* 0x100fe20008001203 */
[----:B----4-:R-:W-:Y:S01]  /*58d0*/  IMAD.MOV R2, RZ, RZ, -R4 ;  /* 0x000000ffff027224 */ /* 0x010fe200078e0a04 */
[----:B------:R-:W-:Y:S01]  /*58e0*/  SHF.R.U32.HI R3, RZ, UR4, R3 ;  /* 0x00000004ff037c19 */ /* 0x000fe20008011603 */
[----:B------:R-:W-:Y:S02]  /*58f0*/  ULDC UR4, c[0x0][0x608] ;  /* 0x0001820000047ab9 */ /* 0x000fe40000000800 */
[----:B---3--:R-:W-:Y:S01]  /*5900*/  @P4 IMAD R12, R20, R2, R13 ;  /* 0x00000002140c4224 */ /* 0x008fe200078e020d */
[--C-:B------:R-:W-:Y:S02]  /*5910*/  SHF.R.U64 R19, R14, UR4, R3.reuse ;  /* 0x000000040e137c19 */ /* 0x100fe40008001203 */
[----:B------:R-:W-:Y:S01]  /*5920*/  SHF.R.U32.HI R2, RZ, UR4, R3 ;  /* 0x00000004ff027c19 */ /* 0x000fe20008011603 */
[----:B------:R-:W-:-:S03]  /*5930*/  ULDC UR4, c[0x0][0x658] ;  /* 0x0001960000047ab9 */ /* 0x000fc60000000800 */
[--C-:B------:R-:W-:Y:S02]  /*5940*/  SHF.R.U64 R13, R19, UR4, R2.reuse ;  /* 0x00000004130d7c19 */ /* 0x100fe40008001202 */
[----:B------:R-:W-:-:S03]  /*5950*/  SHF.R.U32.HI R2, RZ, UR4, R2 ;  /* 0x00000004ff027c19 */ /* 0x000fc60008011602 */
[----:B------:R-:W-:Y:S02]  /*5960*/  IMAD.MOV.U32 R4, RZ, RZ, R13 ;  /* 0x000000ffff047224 */ /* 0x000fe400078e000d */
[----:B------:R-:W-:Y:S01]  /*5970*/  IMAD.MOV.U32 R3, RZ, RZ, R2 ;  /* 0x000000ffff037224 */ /* 0x000fe200078e0002 */
[----:B------:R-:W-:Y:S06]  /*5980*/  @!P1 BRA `(.L_x_117) ;  /* 0x00000000002c9947 */ /* 0x000fec0003800000 */
        /* <DEDUP_REMOVED lines=9> */
[----:B------:R-:W-:-:S04]  /*5a20*/  IMAD.WIDE.U32.X R2, R15, UR7, R2, P3 ;  /* 0x000000070f027c25 */ /* 0x000fc800098e0402 */
[----:B------:R-:W-:-:S07]  /*5a30*/  IMAD.MOV.U32 R4, RZ, RZ, R2 ;  /* 0x000000ffff047224 */ /* 0x000fce00078e0002 */
.L_x_117:
[----:B------:R-:W-:Y:S01]  /*5a40*/  ULDC UR4, c[0x0][0x648] ;  /* 0x0001920000047ab9 */ /* 0x000fe20000000800 */
[----:B------:R-:W-:Y:S01]  /*5a50*/  LOP3.LUT R2, R19, UR16, RZ, 0xc0, !PT ;  /* 0x0000001013027c12 */ /* 0x000fe2000f8ec0ff */
[----:B------:R-:W-:Y:S01]  /*5a60*/  ULDC UR5, c[0x0][0x610] ;  /* 0x0001840000057ab9 */ /* 0x000fe20000000800 */
[----:B------:R-:W-:Y:S01]  /*5a70*/  SHF.R.U64 R3, R4, UR4, R3 ;  /* 0x0000000404037c19 */ /* 0x000fe20008001203 */
[----:B------:R-:W-:Y:S01]  /*5a80*/  ULDC UR4, c[0x0][0x638] ;  /* 0x00018e0000047ab9 */ /* 0x000fe20000000800 */
[----:B------:R-:W-:-:S03]  /*5a90*/  LOP3.LUT R14, R14, UR15, RZ, 0xc0, !PT ;  /* 0x0000000f0e0e7c12 */ /* 0x000fc6000f8ec0ff */
[----:B------:R-:W-:Y:S02]  /*5aa0*/  IMAD.MOV R4, RZ, RZ, -R3 ;  /* 0x000000ffff047224 */ /* 0x000fe400078e0a03 */
[----:B------:R-:W-:Y:S02]  /*5ab0*/  IMAD R3, R3, UR17, R2 ;  /* 0x0000001103037c24 */ /* 0x000fe4000f8e0202 */
[----:B------:R-:W-:Y:S01]  /*5ac0*/  IMAD R13, R4, UR4, R13 ;  /* 0x00000004040d7c24 */ /* 0x000fe2000f8e020d */
[----:B------:R-:W-:Y:S01]  /*5ad0*/  ULDC UR4, c[0x0][0x600] ;  /* 0x0001800000047ab9 */ /* 0x000fe20000000800 */
[----:B------:R-:W-:Y:S02]  /*5ae0*/  IMAD R12, R3, UR5, R12 ;  /* 0x00000005030c7c24 */ /* 0x000fe4000f8e020c */
[----:B------:R-:W-:Y:S02]  /*5af0*/  IMAD R13, R13, UR4, R14 ;  /* 0x000000040d0d7c24 */ /* 0x000fe4000f8e020e */
[----:B------:R-:W-:-:S02]  /*5b00*/  IMAD.MOV.U32 R3, RZ, RZ, 0x1 ;  /* 0x00000001ff037424 */ /* 0x000fc400078e00ff */
[----:B------:R-:W-:Y:S01]  /*5b10*/  IMAD.MOV.U32 R2, RZ, RZ, R11 ;  /* 0x000000ffff027224 */ /* 0x000fe200078e000b */
[----:B------:R-:W-:Y:S02]  /*5b20*/  SEL R22, R13, R12, !P4 ;  /* 0x0000000c0d167207 */ /* 0x000fe40006000000 */
[----:B------:R-:W-:-:S07]  /*5b30*/  SEL R19, R12, R13, !P4 ;  /* 0x0000000d0c137207 */ /* 0x000fce0006000000 */
.L_x_115:
[----:B------:R-:W-:Y:S05]  /*5b40*/  BSYNC B1 ;  /* 0x0000000000017941 */ /* 0x000fea0003800000 */
.L_x_114:
[----:B------:R-:W-:-:S13]  /*5b50*/  LOP3.LUT P1, RZ, R3, 0xff, RZ, 0xc0, !PT ;  /* 0x000000ff03ff7812 */ /* 0x000fda000782c0ff */
[----:B------:R-:W-:Y:S05]  /*5b60*/  @P1 BRA `(.L_x_118) ;  /* 0xfffffff400201947 */ /* 0x000fea000383ffff */
[----:B------:R-:W-:Y:S05]  /*5b70*/  BSYNC B0 ;  /* 0x0000000000007941 */ /* 0x000fea0003800000 */
.L_x_106:
[----:B------:R-:W-:-:S03]  /*5b80*/  UMOV UR4, 0xffffffff ;  /* 0xffffffff00047882 */ /* 0x000fc60000000000 */
[----:B------:R-:W-:Y:S05]  /*5b90*/  BRA.DIV UR4, `(.L_x_119) ;  /* 0x0000000a04a87947 */ /* 0x000fea000b800000 */
[----:B------:R-:W-:-:S13]  /*5ba0*/  ELECT P6, URZ, PT ;  /* 0x00000000003f782f */ /* 0x000fda00038c0000 */
.L_x_145:
[----:B------:R-:W-:Y:S04]  /*5bb0*/  BSSY B0, `(.L_x_120) ;  /* 0x0000085000007945 */ /* 0x000fe80003800000 */
[----:B------:R-:W-:Y:S05]  /*5bc0*/  @!P6 BRA `(.L_x_121) ;  /* 0x00000008000ce947 */ /* 0x000fea0003800000 */
[----:B------:R-:W-:-:S04]  /*5bd0*/  LOP3.LUT R16, R16, 0x2, RZ, 0xfc, !PT ;  /* 0x0000000210107812 */ /* 0x000fc800078efcff */
[----:B------:R-:W-:-:S13]  /*5be0*/  ISETP.NE.AND P0, PT, R16, 0x3, PT ;  /* 0x000000031000780c */ /* 0x000fda0003f05270 */
[----:B------:R-:W-:Y:S05]  /*5bf0*/  @!P0 BRA `(.L_x_122) ;  /* 0x0000000000048947 */ /* 0x000fea0003800000 */
[----:B------:R-:W-:Y:S01]  /*5c00*/  BPT.TRAP 0x1 ;  /* 0x000000040000795c */ /* 0x000fe20000300000 */
.L_x_122:
[----:B------:R-:W0:Y:S01]  /*5c10*/  S2R R3, SR_CgaCtaId ;  /* 0x0000000000037919 */ /* 0x000e220000008800 */
[----:B------:R-:W-:-:S04]  /*5c20*/  MOV R2, 0x400 ;  /* 0x0000040000027802 */ /* 0x000fc80000000f00 */
[----:B0-----:R-:W-:Y:S02]  /*5c30*/  LEA R3, R3, R2, 0x18 ;  /* 0x0000000203037211 */ /* 0x001fe400078ec0ff */
[----:B------:R-:W-:-:S03]  /*5c40*/  SHF.L.U32 R2, R0, 0x1f, RZ ;  /* 0x0000001f00027819 */ /* 0x000fc600000006ff */
[----:B------:R-:W-:-:S04]  /*5c50*/  VIADD R3, R3, 0x70 ;  /* 0x0000007003037836 */ /* 0x000fc80000000000 */
[C---:B------:R-:W-:Y:S02]  /*5c60*/  IMAD R7, R8.reuse, 0x8, R3 ;  /* 0x0000000808077824 */ /* 0x040fe400078e0203 */
[----:B------:R-:W-:Y:S02]  /*5c70*/  VIADD R8, R8, 0x1 ;  /* 0x0000000108087836 */ /* 0x000fe40000000000 */
[----:B------:R-:W0:Y:S03]  /*5c80*/  SYNCS.PHASECHK.TRANS64.TRYWAIT P0, [R7+URZ], R2 ;  /* 0x00000002070075a7 */ /* 0x000e26000800017f */
[----:B------:R-:W-:-:S04]  /*5c90*/  ISETP.NE.AND P1, PT, R8, 0xe, PT ;  /* 0x0000000e0800780c */ /* 0x000fc80003f25270 */
[----:B------:R-:W-:Y:S02]  /*5ca0*/  SEL R5, RZ, 0x1, P1 ;  /* 0x00000001ff057807 */ /* 0x000fe40000800000 */
[----:B------:R-:W-:Y:S02]  /*5cb0*/  SEL R8, R8, RZ, P1 ;  /* 0x000000ff08087207 */ /* 0x000fe40000800000 */
[----:B------:R-:W-:-:S03]  /*5cc0*/  LOP3.LUT R5, R0, R5, RZ, 0x3c, !PT ;  /* 0x0000000500057212 */ /* 0x000fc600078e3cff */
[----:B------:R-:W-:Y:S01]  /*5cd0*/  IMAD R9, R8, 0x8, R3 ;  /* 0x0000000808097824 */ /* 0x000fe200078e0203 */
[----:B------:R-:W-:Y:S01]  /*5ce0*/  SHF.L.U32 R4, R5, 0x1f, RZ ;  /* 0x0000001f05047819 */ /* 0x000fe200000006ff */
[----:B0-----:R-:W-:Y:S06]  /*5cf0*/  @!P0 BRA `(.L_x_123) ;  /* 0x0000000800708947 */ /* 0x001fec0003800000 */
.L_x_146:
[----:B------:R-:W1:Y:S01]  /*5d00*/  SYNCS.PHASECHK.TRANS64.TRYWAIT P0, [R9+URZ], R4 ;  /* 0x00000004090075a7 */ /* 0x000e62000800017f */
[----:B------:R-:W-:-:S05]  /*5d10*/  VIADD R0, R8, 0x1 ;  /* 0x0000000108007836 */ /* 0x000fca0000000000 */
[----:B------:R-:W-:-:S04]  /*5d20*/  ISETP.NE.AND P1, PT, R0, 0xe, PT ;  /* 0x0000000e0000780c */ /* 0x000fc80003f25270 */
[----:B0-----:R-:W-:Y:S02]  /*5d30*/  SEL R2, RZ, 0x1, P1 ;  /* 0x00000001ff027807 */ /* 0x001fe40000800000 */
[----:B------:R-:W-:Y:S02]  /*5d40*/  SEL R0, R0, RZ, P1 ;  /* 0x000000ff00007207 */ /* 0x000fe40000800000 */
[----:B------:R-:W-:-:S03]  /*5d50*/  LOP3.LUT R7, R5, R2, RZ, 0x3c, !PT ;  /* 0x0000000205077212 */ /* 0x000fc600078e3cff */
[----:B------:R-:W-:Y:S01]  /*5d60*/  IMAD R6, R0, 0x8, R3 ;  /* 0x0000000800067824 */ /* 0x000fe200078e0203 */
[----:B------:R-:W-:Y:S01]  /*5d70*/  SHF.L.U32 R5, R7, 0x1f, RZ ;  /* 0x0000001f07057819 */ /* 0x000fe200000006ff */
[----:B-1----:R-:W-:Y:S06]  /*5d80*/  @!P0 BRA `(.L_x_124) ;  /* 0x0000000800608947 */ /* 0x002fec0003800000 */
.L_x_147:
[----:B------:R-:W1:Y:S01]  /*5d90*/  SYNCS.PHASECHK.TRANS64.TRYWAIT P0, [R6+URZ], R5 ;  /* 0x00000005060075a7 */ /* 0x000e62000800017f */
[----:B------:R-:W-:-:S05]  /*5da0*/  VIADD R0, R0, 0x1 ;  /* 0x0000000100007836 */ /* 0x000fca0000000000 */
[----:B------:R-:W-:-:S04]  /*5db0*/  ISETP.NE.AND P1, PT, R0, 0xe, PT ;  /* 0x0000000e0000780c */ /* 0x000fc80003f25270 */
[----:B------:R-:W-:Y:S02]  /*5dc0*/  SEL R2, RZ, 0x1, P1 ;  /* 0x00000001ff027807 */ /* 0x000fe40000800000 */
[----:B------:R-:W-:Y:S02]  /*5dd0*/  SEL R0, R0, RZ, P1 ;  /* 0x000000ff00007207 */ /* 0x000fe40000800000 */
[----:B------:R-:W-:-:S03]  /*5de0*/  LOP3.LUT R7, R7, R2, RZ, 0x3c, !PT ;  /* 0x0000000207077212 */ /* 0x000fc600078e3cff */
[----:B0-----:R-:W-:Y:S01]  /*5df0*/  IMAD R9, R0, 0x8, R3 ;  /* 0x0000000800097824 */ /* 0x001fe200078e0203 */
[----:B------:R-:W-:Y:S01]  /*5e00*/  SHF.L.U32 R4, R7, 0x1f, RZ ;  /* 0x0000001f07047819 */ /* 0x000fe200000006ff */
[----:B-1----:R-:W-:Y:S06]  /*5e10*/  @!P0 BRA `(.L_x_125) ;  /* 0x0000000800508947 */ /* 0x002fec0003800000 */
.L_x_148:
        /* <DEDUP_REMOVED lines=9> */
.L_x_149:
        /* <DEDUP_REMOVED lines=9> */
.L_x_150:
        /* <DEDUP_REMOVED lines=9> */
.L_x_151:
        /* <DEDUP_REMOVED lines=9> */
.L_x_152:
        /* <DEDUP_REMOVED lines=9> */
.L_x_153:
        /* <DEDUP_REMOVED lines=9> */
.L_x_154:
        /* <DEDUP_REMOVED lines=9> */
.L_x_155:
        /* <DEDUP_REMOVED lines=9> */
.L_x_156:
        /* <DEDUP_REMOVED lines=9> */
.L_x_157:
[----:B------:R-:W1:Y:S01]  /*6330*/  SYNCS.PHASECHK.TRANS64.TRYWAIT P0, [R6+URZ], R5 ;  /* 0x00000005060075a7 */ /* 0x000e62000800017f */
[----:B------:R-:W-:-:S05]  /*6340*/  VIADD R0, R0, 0x1 ;  /* 0x0000000100007836 */ /* 0x000fca0000000000 */
[----:B------:R-:W-:-:S04]  /*6350*/  ISETP.NE.AND P1, PT, R0, 0xe, PT ;  /* 0x0000000e0000780c */ /* 0x000fc80003f25270 */
[----:B------:R-:W-:Y:S02]  /*6360*/  SEL R2, RZ, 0x1, P1 ;  /* 0x00000001ff027807 */ /* 0x000fe40000800000 */
[----:B------:R-:W-:Y:S02]  /*6370*/  SEL R0, R0, RZ, P1 ;  /* 0x000000ff00007207 */ /* 0x000fe40000800000 */
[----:B------:R-:W-:Y:S01]  /*6380*/  LOP3.LUT R2, R7, R2, RZ, 0x3c, !PT ;  /* 0x0000000207027212 */ /* 0x000fe200078e3cff */
[----:B-1----:R-:W-:Y:S06]  /*6390*/  @!P0 BRA `(.L_x_135) ;  /* 0x0000000400b88947 */ /* 0x002fec0003800000 */
.L_x_158:
[----:B------:R-:W-:Y:S01]  /*63a0*/  IMAD R3, R0, 0x8, R3 ;  /* 0x0000000800037824 */ /* 0x000fe200078e0203 */
[----:B------:R-:W-:-:S07]  /*63b0*/  SHF.L.U32 R0, R2, 0x1f, RZ ;  /* 0x0000001f02007819 */ /* 0x000fce00000006ff */
.L_x_136:
[----:B--2---:R2:W3:Y:S02]  /*63c0*/  SYNCS.PHASECHK.TRANS64.TRYWAIT P0, [R3+URZ], R0 ;  /* 0x00000000030075a7 */ /* 0x0044e4000800017f */
[----:B---3--:R-:W-:Y:S05]  /*63d0*/  @!P0 NANOSLEEP.SYNCS 0x989680 ;  /* 0x009896800000895d */ /* 0x008fea0003900000 */
[----:B------:R-:W3:Y:S02]  /*63e0*/  @!P0 SYNCS.PHASECHK.TRANS64 P0, [R3+URZ], R0 ;  /* 0x00000000030085a7 */ /* 0x000ee4000800007f */
[----:B---3--:R-:W-:Y:S05]  /*63f0*/  @!P0 BRA `(.L_x_136) ;  /* 0xfffffffc00f08947 */ /* 0x008fea000383ffff */
.L_x_121:
[----:B------:R-:W-:Y:S05]  /*6400*/  BSYNC B0 ;  /* 0x0000000000007941 */ /* 0x000fea0003800000 */
.L_x_120:
[----:B------:R-:W-:Y:S05]  /*6410*/  EXIT ;  /* 0x000000000000794d */ /* 0x000fea0003800000 */
.L_x_20:
[----:B-1----:R1:W2:Y:S02]  /*6420*/  SYNCS.PHASECHK.TRANS64.TRYWAIT P0, [R65+URZ], R0 ;  /* 0x00000000410075a7 */ /* 0x0022a4000800017f */
[----:B--2---:R-:W-:Y:S05]  /*6430*/  @!P0 NANOSLEEP.SYNCS 0x989680 ;  /* 0x009896800000895d */ /* 0x004fea0003900000 */
[----:B------:R-:W2:Y:S02]  /*6440*/  @!P0 SYNCS.PHASECHK.TRANS64 P0, [R65+URZ], R0 ;  /* 0x00000000410085a7 */ /* 0x000ea4000800007f */
[----:B--2---:R-:W-:Y:S05]  /*6450*/  @!P0 BRA `(.L_x_20) ;  /* 0xfffffffc00f08947 */ /* 0x004fea000383ffff */
[----:B------:R-:W-:Y:S05]  /*6460*/  BRA `(.L_x_137) ;  /* 0xffffffb400247947 */ /* 0x000fea000383ffff */
.L_x_25:
[----:B--2---:R2:W3:Y:S02]  /*6470*/  SYNCS.PHASECHK.TRANS64.TRYWAIT P1, [R3+URZ], R0 ;  /* 0x00000000030075a7 */ /* 0x0044e4000802017f */
[----:B---3--:R-:W-:Y:S05]  /*6480*/  @!P1 NANOSLEEP.SYNCS 0x989680 ;  /* 0x009896800000995d */ /* 0x008fea0003900000 */
[----:B------:R-:W3:Y:S02]  /*6490*/  @!P1 SYNCS.PHASECHK.TRANS64 P1, [R3+URZ], R0 ;  /* 0x00000000030095a7 */ /* 0x000ee4000802007f */
[----:B---3--:R-:W-:Y:S05]  /*64a0*/  @!P1 BRA `(.L_x_25) ;  /* 0xfffffffc00f09947 */ /* 0x008fea000383ffff */
[----:B------:R-:W-:Y:S05]  /*64b0*/  BRA `(.L_x_24) ;  /* 0xffffffb400887947 */ /* 0x000fea000383ffff */
.L_x_30:
[----:B--2---:R-:W-:-:S04]  /*64c0*/  IMAD.U32 R5, RZ, RZ, UR4 ;  /* 0x00000004ff057e24 */ /* 0x004fc8000f8e00ff */
[----:B------:R2:W3:Y:S03]  /*64d0*/  SYNCS.PHASECHK.TRANS64.TRYWAIT P1, [R5+URZ], R4 ;  /* 0x00000004050075a7 */ /* 0x0004e6000802017f */
[----:B---3--:R-:W-:Y:S05]  /*64e0*/  @!P1 NANOSLEEP.SYNCS 0x989680 ;  /* 0x009896800000995d */ /* 0x008fea0003900000 */
[----:B------:R-:W3:Y:S02]  /*64f0*/  @!P1 SYNCS.PHASECHK.TRANS64 P1, [R5+URZ], R4 ;  /* 0x00000004050095a7 */ /* 0x000ee4000802007f */
[----:B---3--:R-:W-:Y:S05]  /*6500*/  @!P1 BRA `(.L_x_30) ;  /* 0xfffffffc00ec9947 */ /* 0x008fea000383ffff */
[----:B------:R-:W-:Y:S05]  /*6510*/  BRA `(.L_x_29) ;  /* 0xffffffb800407947 */ /* 0x000fea000383ffff */
.L_x_38:
[----:B-1----:R1:W2:Y:S02]  /*6520*/  SYNCS.PHASECHK.TRANS64.TRYWAIT P0, [R65+URZ+0x10], R0 ;  /* 0x00001000410075a7 */ /* 0x0022a4000800017f */
[----:B--2---:R-:W-:Y:S05]  /*6530*/  @!P0 NANOSLEEP.SYNCS 0x989680 ;  /* 0x009896800000895d */ /* 0x004fea0003900000 */
[----:B------:R-:W2:Y:S02]  /*6540*/  @!P0 SYNCS.PHASECHK.TRANS64 P0, [R65+URZ+0x10], R0 ;  /* 0x00001000410085a7 */ /* 0x000ea4000800007f */
[----:B--2---:R-:W-:Y:S05]  /*6550*/  @!P0 BRA `(.L_x_38) ;  /* 0xfffffffc00f08947 */ /* 0x004fea000383ffff */
[----:B------:R-:W-:Y:S05]  /*6560*/  BRA `(.L_x_138) ;  /* 0xffffffbc00987947 */ /* 0x000fea000383ffff */
.L_x_107:
[----:B------:R-:W-:Y:S01]  /*6570*/  BSSY B1, `(.L_x_139) ;  /* 0x0000006000017945 */ /* 0x000fe20003800000 */
[----:B------:R-:W-:-:S07]  /*6580*/  IMAD.MOV.U32 R15, RZ, RZ, -0x1 ;  /* 0xffffffffff0f7424 */ /* 0x000fce00078e00ff */
[----:B-----5:R-:W-:Y:S05]  /*6590*/  WARPSYNC.COLLECTIVE R15, `(.L_x_140) ;  /* 0x000000000f0c7348 */ /* 0x020fea0003c00000 */
[----:B------:R-:W-:Y:S02]  /*65a0*/  ELECT P6, UR62, PT ;  /* 0x00000000003e782f */ /* 0x000fe400038c0000 */
[----:B------:R-:W-:Y:S01]  /*65b0*/  MOV R14, UR62 ;  /* 0x0000003e000e7c02 */ /* 0x000fe20008000f00 */
[----:B-----5:R-:W-:Y:S10]  /*65c0*/  ENDCOLLECTIVE ;  /* 0x000000000000791b */ /* 0x020ff40003800000 */
.L_x_140:
[----:B------:R-:W-:Y:S05]  /*65d0*/  BSYNC B1 ;  /* 0x0000000000017941 */ /* 0x000fea0003800000 */
.L_x_139:
[----:B------:R-:W-:Y:S05]  /*65e0*/  BRA `(.L_x_141) ;  /* 0xffffffe8008c7947 */ /* 0x000fea000383ffff */
.L_x_110:
[----:B0-----:R0:W1:Y:S02]  /*65f0*/  SYNCS.PHASECHK.TRANS64.TRYWAIT P1, [R12+URZ+0x70], R5 ;  /* 0x000070050c0075a7 */ /* 0x001064000802017f */
[----:B-1----:R-:W-:Y:S05]  /*6600*/  @!P1 NANOSLEEP.SYNCS 0x989680 ;  /* 0x009896800000995d */ /* 0x002fea0003900000 */
[----:B------:R-:W1:Y:S02]  /*6610*/  @!P1 SYNCS.PHASECHK.TRANS64 P1, [R12+URZ+0x70], R5 ;  /* 0x000070050c0095a7 */ /* 0x000e64000802007f */
[----:B-1----:R-:W-:Y:S05]  /*6620*/  @!P1 BRA `(.L_x_110) ;  /* 0xfffffffc00f09947 */ /* 0x002fea000383ffff */
[----:B------:R-:W-:Y:S05]  /*6630*/  BRA `(.L_x_142) ;  /* 0xffffffe800c07947 */ /* 0x000fea000383ffff */
.L_x_119:
[----:B------:R-:W-:Y:S01]  /*6640*/  BSSY B0, `(.L_x_143) ;  /* 0x0000006000007945 */ /* 0x000fe20003800000 */
[----:B------:R-:W-:-:S07]  /*6650*/  IMAD.MOV.U32 R15, RZ, RZ, -0x1 ;  /* 0xffffffffff0f7424 */ /* 0x000fce00078e00ff */
[----:B-----5:R-:W-:Y:S05]  /*6660*/  WARPSYNC.COLLECTIVE R15, `(.L_x_144) ;  /* 0x000000000f0c7348 */ /* 0x020fea0003c00000 */
[----:B------:R-:W-:Y:S02]  /*6670*/  ELECT P6, UR62, PT ;  /* 0x00000000003e782f */ /* 0x000fe400038c0000 */
[----:B------:R-:W-:Y:S01]  /*6680*/  MOV R14, UR62 ;  /* 0x0000003e000e7c02 */ /* 0x000fe20008000f00 */
[----:B-----5:R-:W-:Y:S10]  /*6690*/  ENDCOLLECTIVE ;  /* 0x000000000000791b */ /* 0x020ff40003800000 */
.L_x_144:
[----:B------:R-:W-:Y:S05]  /*66a0*/  BSYNC B0 ;  /* 0x0000000000007941 */ /* 0x000fea0003800000 */
.L_x_143:
[----:B------:R-:W-:Y:S05]  /*66b0*/  BRA `(.L_x_145) ;  /* 0xfffffff4003c7947 */ /* 0x000fea000383ffff */
.L_x_123:
[----:B0-----:R0:W1:Y:S02]  /*66c0*/  SYNCS.PHASECHK.TRANS64.TRYWAIT P0, [R7+URZ], R2 ;  /* 0x00000002070075a7 */ /* 0x001064000800017f */
[----:B-1----:R-:W-:Y:S05]  /*66d0*/  @!P0 NANOSLEEP.SYNCS 0x989680 ;  /* 0x009896800000895d */ /* 0x002fea0003900000 */
[----:B------:R-:W1:Y:S02]  /*66e0*/  @!P0 SYNCS.PHASECHK.TRANS64 P0, [R7+URZ], R2 ;  /* 0x00000002070085a7 */ /* 0x000e64000800007f */
[----:B-1----:R-:W-:Y:S05]  /*66f0*/  @!P0 BRA `(.L_x_123) ;  /* 0xfffffffc00f08947 */ /* 0x002fea000383ffff */
[----:B------:R-:W-:Y:S05]  /*6700*/  BRA `(.L_x_146) ;  /* 0xfffffff4007c7947 */ /* 0x000fea000383ffff */
.L_x_124:
[----:B0-----:R0:W1:Y:S02]  /*6710*/  SYNCS.PHASECHK.TRANS64.TRYWAIT P0, [R9+URZ], R4 ;  /* 0x00000004090075a7 */ /* 0x001064000800017f */
[----:B-1----:R-:W-:Y:S05]  /*6720*/  @!P0 NANOSLEEP.SYNCS 0x989680 ;  /* 0x009896800000895d */ /* 0x002fea0003900000 */
[----:B------:R-:W1:Y:S02]  /*6730*/  @!P0 SYNCS.PHASECHK.TRANS64 P0, [R9+URZ], R4 ;  /* 0x00000004090085a7 */ /* 0x000e64000800007f */
[----:B-1----:R-:W-:Y:S05]  /*6740*/  @!P0 BRA `(.L_x_124) ;  /* 0xfffffffc00f08947 */ /* 0x002fea000383ffff */
[----:B------:R-:W-:Y:S05]  /*6750*/  BRA `(.L_x_147) ;  /* 0xfffffff4008c7947 */ /* 0x000fea000383ffff */
.L_x_125:
[----:B0-----:R0:W1:Y:S02]  /*6760*/  SYNCS.PHASECHK.TRANS64.TRYWAIT P0, [R6+URZ], R5 ;  /* 0x00000005060075a7 */ /* 0x001064000800017f */
[----:B-1----:R-:W-:Y:S05]  /*6770*/  @!P0 NANOSLEEP.SYNCS 0x989680 ;  /* 0x009896800000895d */ /* 0x002fea0003900000 */
[----:B------:R-:W1:Y:S02]  /*6780*/  @!P0 SYNCS.PHASECHK.TRANS64 P0, [R6+URZ], R5 ;  /* 0x00000005060085a7 */ /* 0x000e64000800007f */
[----:B-1----:R-:W-:Y:S05]  /*6790*/  @!P0 BRA `(.L_x_125) ;  /* 0xfffffffc00f08947 */ /* 0x002fea000383ffff */
[----:B------:R-:W-:Y:S05]  /*67a0*/  BRA `(.L_x_148) ;  /* 0xfffffff4009c7947 */ /* 0x000fea000383ffff */
.L_x_126:
[----:B0-----:R0:W1:Y:S02]  /*67b0*/  SYNCS.PHASECHK.TRANS64.TRYWAIT P0, [R9+URZ], R4 ;  /* 0x00000004090075a7 */ /* 0x001064000800017f */
[----:B-1----:R-:W-:Y:S05]  /*67c0*/  @!P0 NANOSLEEP.SYNCS 0x989680 ;  /* 0x009896800000895d */ /* 0x002fea0003900000 */
[----:B------:R-:W1:Y:S02]  /*67d0*/  @!P0 SYNCS.PHASECHK.TRANS64 P0, [R9+URZ], R4 ;  /* 0x00000004090085a7 */ /* 0x000e64000800007f */
[----:B-1----:R-:W-:Y:S05]  /*67e0*/  @!P0 BRA `(.L_x_126) ;  /* 0xfffffffc00f08947 */ /* 0x002fea000383ffff */
[----:B------:R-:W-:Y:S05]  /*67f0*/  BRA `(.L_x_149) ;  /* 0xfffffff400ac7947 */ /* 0x000fea000383ffff */
.L_x_127:
[----:B0-----:R0:W1:Y:S02]  /*6800*/  SYNCS.PHASECHK.TRANS64.TRYWAIT P0, [R6+URZ], R5 ;  /* 0x00000005060075a7 */ /* 0x001064000800017f */
[----:B-1----:R-:W-:Y:S05]  /*6810*/  @!P0 NANOSLEEP.SYNCS 0x989680 ;  /* 0x009896800000895d */ /* 0x002fea0003900000 */
[----:B------:R-:W1:Y:S02]  /*6820*/  @!P0 SYNCS.PHASECHK.TRANS64 P0, [R6+URZ], R5 ;  /* 0x00000005060085a7 */ /* 0x000e64000800007f */
[----:B-1----:R-:W-:Y:S05]  /*6830*/  @!P0 BRA `(.L_x_127) ;  /* 0xfffffffc00f08947 */ /* 0x002fea000383ffff */
[----:B------:R-:W-:Y:S05]  /*6840*/  BRA `(.L_x_150) ;  /* 0xfffffff400bc7947 */ /* 0x000fea000383ffff */
.L_x_128:
[----:B0-----:R0:W1:Y:S02]  /*6850*/  SYNCS.PHASECHK.TRANS64.TRYWAIT P0, [R9+URZ], R4 ;  /* 0x00000004090075a7 */ /* 0x001064000800017f */
[----:B-1----:R-:W-:Y:S05]  /*6860*/  @!P0 NANOSLEEP.SYNCS 0x989680 ;  /* 0x009896800000895d */ /* 0x002fea0003900000 */
[----:B------:R-:W1:Y:S02]  /*6870*/  @!P0 SYNCS.PHASECHK.TRANS64 P0, [R9+URZ], R4 ;  /* 0x00000004090085a7 */ /* 0x000e64000800007f */
[----:B-1----:R-:W-:Y:S05]  /*6880*/  @!P0 BRA `(.L_x_128) ;  /* 0xfffffffc00f08947 */ /* 0x002fea000383ffff */
[----:B------:R-:W-:Y:S05]  /*6890*/  BRA `(.L_x_151) ;  /* 0xfffffff400cc7947 */ /* 0x000fea000383ffff */
.L_x_129:
[----:B0-----:R0:W1:Y:S02]  /*68a0*/  SYNCS.PHASECHK.TRANS64.TRYWAIT P0, [R6+URZ], R5 ;  /* 0x00000005060075a7 */ /* 0x001064000800017f */
[----:B-1----:R-:W-:Y:S05]  /*68b0*/  @!P0 NANOSLEEP.SYNCS 0x989680 ;  /* 0x009896800000895d */ /* 0x002fea0003900000 */
[----:B------:R-:W1:Y:S02]  /*68c0*/  @!P0 SYNCS.PHASECHK.TRANS64 P0, [R6+URZ], R5 ;  /* 0x00000005060085a7 */ /* 0x000e64000800007f */
[----:B-1----:R-:W-:Y:S05]  /*68d0*/  @!P0 BRA `(.L_x_129) ;  /* 0xfffffffc00f08947 */ /* 0x002fea000383ffff */
[----:B------:R-:W-:Y:S05]  /*68e0*/  BRA `(.L_x_152) ;  /* 0xfffffff400dc7947 */ /* 0x000fea000383ffff */
.L_x_130:
[----:B0-----:R0:W1:Y:S02]  /*68f0*/  SYNCS.PHASECHK.TRANS64.TRYWAIT P0, [R9+URZ], R4 ;  /* 0x00000004090075a7 */ /* 0x001064000800017f */
[----:B-1----:R-:W-:Y:S05]  /*6900*/  @!P0 NANOSLEEP.SYNCS 0x989680 ;  /* 0x009896800000895d */ /* 0x002fea0003900000 */
[----:B------:R-:W1:Y:S02]  /*6910*/  @!P0 SYNCS.PHASECHK.TRANS64 P0, [R9+URZ], R4 ;  /* 0x00000004090085a7 */ /* 0x000e64000800007f */
[----:B-1----:R-:W-:Y:S05]  /*6920*/  @!P0 BRA `(.L_x_130) ;  /* 0xfffffffc00f08947 */ /* 0x002fea000383ffff */
[----:B------:R-:W-:Y:S05]  /*6930*/  BRA `(.L_x_153) ;  /* 0xfffffff400ec7947 */ /* 0x000fea000383ffff */
.L_x_131:
[----:B0-----:R0:W1:Y:S02]  /*6940*/  SYNCS.PHASECHK.TRANS64.TRYWAIT P0, [R6+URZ], R5 ;  /* 0x00000005060075a7 */ /* 0x001064000800017f */
[----:B-1----:R-:W-:Y:S05]  /*6950*/  @!P0 NANOSLEEP.SYNCS 0x989680 ;  /* 0x009896800000895d */ /* 0x002fea0003900000 */
[----:B------:R-:W1:Y:S02]  /*6960*/  @!P0 SYNCS.PHASECHK.TRANS64 P0, [R6+URZ], R5 ;  /* 0x00000005060085a7 */ /* 0x000e64000800007f */
[----:B-1----:R-:W-:Y:S05]  /*6970*/  @!P0 BRA `(.L_x_131) ;  /* 0xfffffffc00f08947 */ /* 0x002fea000383ffff */
[----:B------:R-:W-:Y:S05]  /*6980*/  BRA `(.L_x_154) ;  /* 0xfffffff400fc7947 */ /* 0x000fea000383ffff */
.L_x_132:
[----:B0-----:R0:W1:Y:S02]  /*6990*/  SYNCS.PHASECHK.TRANS64.TRYWAIT P0, [R9+URZ], R4 ;  /* 0x00000004090075a7 */ /* 0x001064000800017f */
[----:B-1----:R-:W-:Y:S05]  /*69a0*/  @!P0 NANOSLEEP.SYNCS 0x989680 ;  /* 0x009896800000895d */ /* 0x002fea0003900000 */
[----:B------:R-:W1:Y:S02]  /*69b0*/  @!P0 SYNCS.PHASECHK.TRANS64 P0, [R9+URZ], R4 ;  /* 0x00000004090085a7 */ /* 0x000e64000800007f */
[----:B-1----:R-:W-:Y:S05]  /*69c0*/  @!P0 BRA `(.L_x_132) ;  /* 0xfffffffc00f08947 */ /* 0x002fea000383ffff */
[----:B------:R-:W-:Y:S05]  /*69d0*/  BRA `(.L_x_155) ;  /* 0xfffffff8000c7947 */ /* 0x000fea000383ffff */
.L_x_133:
[----:B0-----:R0:W1:Y:S02]  /*69e0*/  SYNCS.PHASECHK.TRANS64.TRYWAIT P0, [R6+URZ], R5 ;  /* 0x00000005060075a7 */ /* 0x001064000800017f */
[----:B-1----:R-:W-:Y:S05]  /*69f0*/  @!P0 NANOSLEEP.SYNCS 0x989680 ;  /* 0x009896800000895d */ /* 0x002fea0003900000 */
[----:B------:R-:W1:Y:S02]  /*6a00*/  @!P0 SYNCS.PHASECHK.TRANS64 P0, [R6+URZ], R5 ;  /* 0x00000005060085a7 */ /* 0x000e64000800007f */
[----:B-1----:R-:W-:Y:S05]  /*6a10*/  @!P0 BRA `(.L_x_133) ;  /* 0xfffffffc00f08947 */ /* 0x002fea000383ffff */
[----:B------:R-:W-:Y:S05]  /*6a20*/  BRA `(.L_x_156) ;  /* 0xfffffff8001c7947 */ /* 0x000fea000383ffff */
.L_x_134:
[----:B0-----:R0:W1:Y:S02]  /*6a30*/  SYNCS.PHASECHK.TRANS64.TRYWAIT P0, [R9+URZ], R4 ;  /* 0x00000004090075a7 */ /* 0x001064000800017f */
[----:B-1----:R-:W-:Y:S05]  /*6a40*/  @!P0 NANOSLEEP.SYNCS 0x989680 ;  /* 0x009896800000895d */ /* 0x002fea0003900000 */
[----:B------:R-:W1:Y:S02]  /*6a50*/  @!P0 SYNCS.PHASECHK.TRANS64 P0, [R9+URZ], R4 ;  /* 0x00000004090085a7 */ /* 0x000e64000800007f */
[----:B-1----:R-:W-:Y:S05]  /*6a60*/  @!P0 BRA `(.L_x_134) ;  /* 0xfffffffc00f08947 */ /* 0x002fea000383ffff */
[----:B------:R-:W-:Y:S05]  /*6a70*/  BRA `(.L_x_157) ;  /* 0xfffffff8002c7947 */ /* 0x000fea000383ffff */
.L_x_135:
[----:B-1----:R1:W2:Y:S02]  /*6a80*/  SYNCS.PHASECHK.TRANS64.TRYWAIT P0, [R6+URZ], R5 ;  /* 0x00000005060075a7 */ /* 0x0022a4000800017f */
[----:B--2---:R-:W-:Y:S05]  /*6a90*/  @!P0 NANOSLEEP.SYNCS 0x989680 ;  /* 0x009896800000895d */ /* 0x004fea0003900000 */
[----:B------:R-:W2:Y:S02]  /*6aa0*/  @!P0 SYNCS.PHASECHK.TRANS64 P0, [R6+URZ], R5 ;  /* 0x00000005060085a7 */ /* 0x000ea4000800007f */
[----:B--2---:R-:W-:Y:S05]  /*6ab0*/  @!P0 BRA `(.L_x_135) ;  /* 0xfffffffc00f08947 */ /* 0x004fea000383ffff */
[----:B------:R-:W-:Y:S05]  /*6ac0*/  BRA `(.L_x_158) ;  /* 0xfffffff800347947 */ /* 0x000fea000383ffff */
.L_x_159:
[----:B------:R-:W-:-:S00]  /*6ad0*/  BRA `(.L_x_159) ;  /* 0xfffffffc00fc7947 */ /* 0x000fc0000383ffff */
[----:B------:R-:W-:-:S00]  /*6ae0*/  NOP ;  /* 0x0000000000007918 */ /* 0x000fc00000000000 */
        /* <DEDUP_REMOVED lines=9> */
.L_x_160:


//--------------------- .nv.global.init           --------------------------
	.section	.nv.global.init,"aw",@progbits
.nv.global.init:
	.type		$str$22,@object
	.size		$str$22,($str$23 - $str$22)
$str$22:
        /*0000*/ 	.byte	0x6b, 0x5f, 0x74, 0x69, 0x6c, 0x65, 0x5f, 0x63, 0x6f, 0x75, 0x6e, 0x74, 0x20, 0x3e, 0x3d, 0x20
        /*0010*/ 	.byte	0x31, 0x00
	.type		$str$23,@object
	.size		$str$23,(__unnamed_1 - $str$23)
$str$23:
        /*0012*/ 	.byte	0x2f, 0x74, 0x6d, 0x70, 0x2f, 0x63, 0x75, 0x74, 0x6c, 0x61, 0x73, 0x73, 0x5f, 0x73, 0x77, 0x65
        /*0022*/ 	.byte	0x65, 0x70, 0x5f, 0x73, 0x72, 0x63, 0x2f, 0x69, 0x6e, 0x63, 0x6c, 0x75, 0x64, 0x65, 0x2f, 0x63
        /*0032*/ 	.byte	0x75, 0x74, 0x6c, 0x61, 0x73, 0x73, 0x2f, 0x67, 0x65, 0x6d, 0x6d, 0x2f, 0x63, 0x6f, 0x6c, 0x6c
        /*0042*/ 	.byte	0x65, 0x63, 0x74, 0x69, 0x76, 0x65, 0x2f, 0x73, 0x6d, 0x39, 0x30, 0x5f, 0x6d, 0x6d, 0x61, 0x5f
        /*0052*/ 	.byte	0x74, 0x6d, 0x61, 0x5f, 0x67, 0x6d, 0x6d, 0x61, 0x5f, 0x73, 0x73, 0x5f, 0x77, 0x61, 0x72, 0x70
        /*0062*/ 	.byte	0x73, 0x70, 0x65, 0x63, 0x69, 0x61, 0x6c, 0x69, 0x7a, 0x65, 0x64, 0x2e, 0x68, 0x70, 0x70, 0x00
	.type		__unnamed_1,@object
	.size		__unnamed_1,(.L_0 - __unnamed_1)
__unnamed_1:
        /*0072*/ 	.byte	0x76, 0x6f, 0x69, 0x64, 0x20, 0x63, 0x75, 0x74, 0x6c, 0x61, 0x73, 0x73, 0x3a, 0x3a, 0x67, 0x65
        /* <DEDUP_REMOVED lines=177> */
        /*0b92*/ 	.byte	0x79, 0x5d, 0x00
.L_0:


//--------------------- .nv.shared._ZN7cutlass13device_kernelINS_4gemm6kernel13GemmUniversalIN4cute5tupleIJiiiiEEENS1_10collective13CollectiveMmaINS1_34MainloopSm90TmaGmmaWarpSpecializedILi14ENS5_IJNS4_1CILi4EEENSA_ILi1EEESC_EEENS1_32KernelTmaWarpSpecializedPingpongEEENS5_IJNSA_ILi64EEESG_NSA_ILi32EEEEEENS_10tfloat32_tENS5_IJlSC_lEEESJ_SK_NS4_8TiledMMAINS4_8MMA_AtomIJNS4_4SM904GMMA29MMA_64x64x8_F32TF32TF32_SS_TNILNSO_7ScaleInE1ELSQ_1EEEEEENS4_6LayoutINS5_IJSC_SC_SC_EEENS5_IJNSA_ILi0EEESV_SV_EEEEENS5_IJNS4_10UnderscoreESY_SY_EEEEENS4_13SM90_TMA_LOADENS4_14ComposedLayoutINS4_7SwizzleILi3ELi4ELi3EEENS4_18smem_ptr_flag_bitsILi32EEENST_INS5_IJNSA_ILi8EEESH_EEENS5_IJSH_SC_EEEEEEEvNS4_8identityENS4_23SM90_TMA_LOAD_MULTICASTES1B_vS1C_EENS_8epilogue10collective6detail29Sm90TmaWarpSpecializedAdapterINS1G_15DefaultEpilogueISJ_SK_SK_NS1F_6thread17LinearCombinationISJ_Li1EffLNS1K_9ScaleType4KindE0ELNS_15FloatRoundStyleE2ESJ_EENS1_15EpilogueDefaultEEEEEvvEEEEvNT_6ParamsE --------------------------
	.section	.nv.shared._ZN7cutlass13device_kernelINS_4gemm6kernel13GemmUniversalIN4cute5tupleIJiiiiEEENS1_10collective13CollectiveMmaINS1_34MainloopSm90TmaGmmaWarpSpecializedILi14ENS5_IJNS4_1CILi4EEENSA_ILi1EEESC_EEENS1_32KernelTmaWarpSpecializedPingpongEEENS5_IJNSA_ILi64EEESG_NSA_ILi32EEEEEENS_10tfloat32_tENS5_IJlSC_lEEESJ_SK_NS4_8TiledMMAINS4_8MMA_AtomIJNS4_4SM904GMMA29MMA_64x64x8_F32TF32TF32_SS_TNILNSO_7ScaleInE1ELSQ_1EEEEEENS4_6LayoutINS5_IJSC_SC_SC_EEENS5_IJNSA_ILi0EEESV_SV_EEEEENS5_IJNS4_10UnderscoreESY_SY_EEEEENS4_13SM90_TMA_LOADENS4_14ComposedLayoutINS4_7SwizzleILi3ELi4ELi3EEENS4_18smem_ptr_flag_bitsILi32EEENST_INS5_IJNSA_ILi8EEESH_EEENS5_IJSH_SC_EEEEEEEvNS4_8identityENS4_23SM90_TMA_LOAD_MULTICASTES1B_vS1C_EENS_8epilogue10collective6detail29Sm90TmaWarpSpecializedAdapterINS1G_15DefaultEpilogueISJ_SK_SK_NS1F_6thread17LinearCombinationISJ_Li1EffLNS1K_9ScaleType4KindE0ELNS_15FloatRoundStyleE2ESJ_EENS1_15EpilogueDefaultEEEEEvvEEEEvNT_6ParamsE,"aw",@nobits
	.sectionflags	@""
	.align	16
	.zero		1024


//--------------------- .nv.shared.reserved.0     --------------------------
	.section	.nv.shared.reserved.0,"aw",@nobits
	.weak		__nv_reservedSMEM_offset_0_alias
	.size		__nv_reservedSMEM_offset_0_alias, 0, 0
	.other		__nv_reservedSMEM_offset_0_alias,@"STO_CUDA_RESERVED_SHARED STV_DEFAULT"
__nv_reservedSMEM_offset_0_alias:
	.zero		0


//--------------------- .nv.global                --------------------------
	.section	.nv.global,"aw",@nobits
.nv.global:
	.type		_ZN40_INTERNAL_f2518b34_4_k_cu_c08068a3_215474cute1_E,@object
	.size		_ZN40_INTERNAL_f2518b34_4_k_cu_c08068a3_215474cute1_E,(_ZN40_INTERNAL_f2518b34_4_k_cu_c08068a3_215474cuda3std3__45__cpo6cbeginE - _ZN40_INTERNAL_f2518b34_4_k_cu_c08068a3_215474cute1_E)
_ZN40_INTERNAL_f2518b34_4_k_cu_c08068a3_215474cute1_E:
	.zero		1
	.type		_ZN40_INTERNAL_f2518b34_4_k_cu_c08068a3_215474cuda3std3__45__cpo6cbeginE,@object
	.size		_ZN40_INTERNAL_f2518b34_4_k_cu_c08068a3_215474cuda3std3__45__cpo6cbeginE,(_ZN40_INTERNAL_f2518b34_4_k_cu_c08068a3_215474cuda3std3__48in_placeE - _ZN40_INTERNAL_f2518b34_4_k_cu_c08068a3_215474cuda3std3__45__cpo6cbeginE)
_ZN40_INTERNAL_f2518b34_4_k_cu_c08068a3_215474cuda3std3__45__cpo6cbeginE:
	.zero		1
	.type		_ZN40_INTERNAL_f2518b34_4_k_cu_c08068a3_215474cuda3std3__48in_placeE,@object
	.size		_ZN40_INTERNAL_f2518b34_4_k_cu_c08068a3_215474cuda3std3__48in_placeE,(_ZN40_INTERNAL_f2518b34_4_k_cu_c08068a3_215474cuda3std6ranges3__45__cpo9iter_moveE - _ZN40_INTERNAL_f2518b34_4_k_cu_c08068a3_215474cuda3std3__48in_placeE)
_ZN40_INTERNAL_f2518b34_4_k_cu_c08068a3_215474cuda3std3__48in_placeE:
	.zero		1
	.type		_ZN40_INTERNAL_f2518b34_4_k_cu_c08068a3_215474cuda3std6ranges3__45__cpo9iter_moveE,@object
	.size		_ZN40_INTERNAL_f2518b34_4_k_cu_c08068a3_215474cuda3std6ranges3__45__cpo9iter_moveE,(_ZN40_INTERNAL_f2518b34_4_k_cu_c08068a3_215474cuda3std3__45__cpo5beginE - _ZN40_INTERNAL_f2518b34_4_k_cu_c08068a3_215474cuda3std6ranges3__45__cpo9iter_moveE)
_ZN40_INTERNAL_f2518b34_4_k_cu_c08068a3_215474cuda3std6ranges3__45__cpo9iter_moveE:
	.zero		1
	.type		_ZN40_INTERNAL_f2518b34_4_k_cu_c08068a3_215474cuda3std3__45__cpo5beginE,@object
	.size		_ZN40_INTERNAL_f2518b34_4_k_cu_c08068a3_215474cuda3std3__45__cpo5beginE,(_ZN40_INTERNAL_f2518b34_4_k_cu_c08068a3_215474cuda3std3__442_GLOBAL__N__f2518b34_4_k_cu_c08068a3_215476ignoreE - _ZN40_INTERNAL_f2518b34_4_k_cu_c08068a3_215474cuda3std3__45__cpo5beginE)
_ZN40_INTERNAL_f2518b34_4_k_cu_c08068a3_215474cuda3std3__45__cpo5beginE:
	.zero		1
	.type		_ZN40_INTERNAL_f2518b34_4_k_cu_c08068a3_215474cuda3std3__442_GLOBAL__N__f2518b34_4_k_cu_c08068a3_215476ignoreE,@object
	.size		_ZN40_INTERNAL_f2518b34_4_k_cu_c08068a3_215474cuda3std3__442_GLOBAL__N__f2518b34_4_k_cu_c08068a3_215476ignoreE,(_ZN40_INTERNAL_f2518b34_4_k_cu_c08068a3_215474cute7productE - _ZN40_INTERNAL_f2518b34_4_k_cu_c08068a3_215474cuda3std3__442_GLOBAL__N__f2518b34_4_k_cu_c08068a3_215476ignoreE)
_ZN40_INTERNAL_f2518b34_4_k_cu_c08068a3_215474cuda3std3__442_GLOBAL__N__f2518b34_4_k_cu_c08068a3_215476ignoreE:
	.zero		1
	.type		_ZN40_INTERNAL_f2518b34_4_k_cu_c08068a3_215474cute7productE,@object
	.size		_ZN40_INTERNAL_f2518b34_4_k_cu_c08068a3_215474cute7productE,(_ZN40_INTERNAL_f2518b34_4_k_cu_c08068a3_215474cuda3std3__45__cpo3endE - _ZN40_INTERNAL_f2518b34_4_k_cu_c08068a3_215474cute7productE)
_ZN40_INTERNAL_f2518b34_4_k_cu_c08068a3_215474cute7productE:
	.zero		1
	.type		_ZN40_INTERNAL_f2518b34_4_k_cu_c08068a3_215474cuda3std3__45__cpo3endE,@object
	.size		_ZN40_INTERNAL_f2518b34_4_k_cu_c08068a3_215474cuda3std3__45__cpo3endE,(_ZN40_INTERNAL_f2518b34_4_k_cu_c08068a3_215474cuda3std3__419piecewise_constructE - _ZN40_INTERNAL_f2518b34_4_k_cu_c08068a3_215474cuda3std3__45__cpo3endE)
_ZN40_INTERNAL_f2518b34_4_k_cu_c08068a3_215474cuda3std3__45__cpo3endE:
	.zero		1
	.type		_ZN40_INTERNAL_f2518b34_4_k_cu_c08068a3_215474cuda3std3__419piecewise_constructE,@object
	.size		_ZN40_INTERNAL_f2518b34_4_k_cu_c08068a3_215474cuda3std3__419piecewise_constructE,(_ZN40_INTERNAL_f2518b34_4_k_cu_c08068a3_215474cuda3std3__45__cpo4cendE - _ZN40_INTERNAL_f2518b34_4_k_cu_c08068a3_215474cuda3std3__419piecewise_constructE)
_ZN40_INTERNAL_f2518b34_4_k_cu_c08068a3_215474cuda3std3__419piecewise_constructE:
	.zero		1
	.type		_ZN40_INTERNAL_f2518b34_4_k_cu_c08068a3_215474cuda3std3__45__cpo4cendE,@object
	.size		_ZN40_INTERNAL_f2518b34_4_k_cu_c08068a3_215474cuda3std3__45__cpo4cendE,(_ZN40_INTERNAL_f2518b34_4_k_cu_c08068a3_215474cuda3std6ranges3__45__cpo4swapE - _ZN40_INTERNAL_f2518b34_4_k_cu_c08068a3_215474cuda3std3__45__cpo4cendE)
_ZN40_INTERNAL_f2518b34_4_k_cu_c08068a3_215474cuda3std3__45__cpo4cendE:
	.zero		1
	.type		_ZN40_INTERNAL_f2518b34_4_k_cu_c08068a3_215474cuda3std6ranges3__45__cpo4swapE,@object
	.size		_ZN40_INTERNAL_f2518b34_4_k_cu_c08068a3_215474cuda3std6ranges3__45__cpo4swapE,(.L_8 - _ZN40_INTERNAL_f2518b34_4_k_cu_c08068a3_215474cuda3std6ranges3__45__cpo4swapE)
_ZN40_INTERNAL_f2518b34_4_k_cu_c08068a3_215474cuda3std6ranges3__45__cpo4swapE:
	.zero		1
.L_8:


//--------------------- .nv.constant0._ZN7cutlass13device_kernelINS_4gemm6kernel13GemmUniversalIN4cute5tupleIJiiiiEEENS1_10collective13CollectiveMmaINS1_34MainloopSm90TmaGmmaWarpSpecializedILi14ENS5_IJNS4_1CILi4EEENSA_ILi1EEESC_EEENS1_32KernelTmaWarpSpecializedPingpongEEENS5_IJNSA_ILi64EEESG_NSA_ILi32EEEEEENS_10tfloat32_tENS5_IJlSC_lEEESJ_SK_NS4_8TiledMMAINS4_8MMA_AtomIJNS4_4SM904GMMA29MMA_64x64x8_F32TF32TF32_SS_TNILNSO_7ScaleInE1ELSQ_1EEEEEENS4_6LayoutINS5_IJSC_SC_SC_EEENS5_IJNSA_ILi0EEESV_SV_EEEEENS5_IJNS4_10UnderscoreESY_SY_EEEEENS4_13SM90_TMA_LOADENS4_14ComposedLayoutINS4_7SwizzleILi3ELi4ELi3EEENS4_18smem_ptr_flag_bitsILi32EEENST_INS5_IJNSA_ILi8EEESH_EEENS5_IJSH_SC_EEEEEEEvNS4_8identityENS4_23SM90_TMA_LOAD_MULTICASTES1B_vS1C_EENS_8epilogue10collective6detail29Sm90TmaWarpSpecializedAdapterINS1G_15DefaultEpilogueISJ_SK_SK_NS1F_6thread17LinearCombinationISJ_Li1EffLNS1K_9ScaleType4KindE0ELNS_15FloatRoundStyleE2ESJ_EENS1_15EpilogueDefaultEEEEEvvEEEEvNT_6ParamsE --------------------------
	.section	.nv.constant0._ZN7cutlass13device_kernelINS_4gemm6kernel13GemmUniversalIN4cute5tupleIJiiiiEEENS1_10collective13CollectiveMmaINS1_34MainloopSm90TmaGmmaWarpSpecializedILi14ENS5_IJNS4_1CILi4EEENSA_ILi1EEESC_EEENS1_32KernelTmaWarpSpecializedPingpongEEENS5_IJNSA_ILi64EEESG_NSA_ILi32EEEEEENS_10tfloat32_tENS5_IJlSC_lEEESJ_SK_NS4_8TiledMMAINS4_8MMA_AtomIJNS4_4SM904GMMA29MMA_64x64x8_F32TF32TF32_SS_TNILNSO_7ScaleInE1ELSQ_1EEEEEENS4_6LayoutINS5_IJSC_SC_SC_EEENS5_IJNSA_ILi0EEESV_SV_EEEEENS5_IJNS4_10UnderscoreESY_SY_EEEEENS4_13SM90_TMA_LOADENS4_14ComposedLayoutINS4_7SwizzleILi3ELi4ELi3EEENS4_18smem_ptr_flag_bitsILi32EEENST_INS5_IJNSA_ILi8EEESH_EEENS5_IJSH_SC_EEEEEEEvNS4_8identityENS4_23SM90_TMA_LOAD_MULTICASTES1B_vS1C_EENS_8epilogue10collective6detail29Sm90TmaWarpSpecializedAdapterINS1G_15DefaultEpilogueISJ_SK_SK_NS1F_6thread17LinearCombinationISJ_Li1EffLNS1K_9ScaleType4KindE0ELNS_15FloatRoundStyleE2ESJ_EENS1_15EpilogueDefaultEEEEEvvEEEEvNT_6ParamsE,"a",@progbits
	.sectionflags	@""
	.align	4
.nv.constant0._ZN7cutlass13device_kernelINS_4gemm6kernel13GemmUniversalIN4cute5tupleIJiiiiEEENS1_10collective13CollectiveMmaINS1_34MainloopSm90TmaGmmaWarpSpecializedILi14ENS5_IJNS4_1CILi4EEENSA_ILi1EEESC_EEENS1_32KernelTmaWarpSpecializedPingpongEEENS5_IJNSA_ILi64EEESG_NSA_ILi32EEEEEENS_10tfloat32_tENS5_IJlSC_lEEESJ_SK_NS4_8TiledMMAINS4_8MMA_AtomIJNS4_4SM904GMMA29MMA_64x64x8_F32TF32TF32_SS_TNILNSO_7ScaleInE1ELSQ_1EEEEEENS4_6LayoutINS5_IJSC_SC_SC_EEENS5_IJNSA_ILi0EEESV_SV_EEEEENS5_IJNS4_10UnderscoreESY_SY_EEEEENS4_13SM90_TMA_LOADENS4_14ComposedLayoutINS4_7SwizzleILi3ELi4ELi3EEENS4_18smem_ptr_flag_bitsILi32EEENST_INS5_IJNSA_ILi8EEESH_EEENS5_IJSH_SC_EEEEEEEvNS4_8identityENS4_23SM90_TMA_LOAD_MULTICASTES1B_vS1C_EENS_8epilogue10collective6detail29Sm90TmaWarpSpecializedAdapterINS1G_15DefaultEpilogueISJ_SK_SK_NS1F_6thread17LinearCombinationISJ_Li1EffLNS1K_9ScaleType4KindE0ELNS_15FloatRoundStyleE2ESJ_EENS1_15EpilogueDefaultEEEEEvvEEEEvNT_6ParamsE:
	.zero		1664


//--------------------- SYMBOLS --------------------------

	.type		.nv.reservedSmem.offset0,@object
	.size		.nv.reservedSmem.offset0,0x4
	.type		__assertfail,@function
